	.target	sm_100

	.elftype	@"ET_EXEC"


//--------------------- .note.nv.tkinfo           --------------------------
	.section	.note.nv.tkinfo,"",@"SHT_NOTE"
	.sectionflags	@"SHF_NOTE_NV_TKINFO"
	.tkinfo
        /*0018*/ 	.word	0x00000081
        /*0030*/ 	.string	""
        /*0030*/ 	.string	"ptxas"
        /*0030*/ 	.string	"Cuda compilation tools, release 12.9, V12.9.86"
        /*0030*/ 	.string	"Build cuda_12.9.r12.9/compiler.36037853_0"
        /*0030*/ 	.string	"-regUsageLevel 10 -arch sm_100f -m 64 "



//--------------------- .note.nv.cuver            --------------------------
	.section	.note.nv.cuver,"",@"SHT_NOTE"
	.sectionflags	@"SHF_NOTE_NV_CUVER"
        /*0018*/ 	.short	0x0001
        /*001a*/ 	.short	0x0064
        /*001c*/ 	.short	0x0001
        /*001e*/ 	.short	0x0000
        /*0020*/ 	.short	0x0001
        /*0022*/ 	.short	0x0000


//--------------------- .nv.info                  --------------------------
	.section	.nv.info,"",@"SHT_CUDA_INFO"
	.align	4


	//----- nvinfo : EIATTR_REGCOUNT
	.align		4
        /*0000*/ 	.byte	0x04, 0x2f
        /*0002*/ 	.short	(.L_15 - .L_14)
	.align		4
.L_14:
        /*0004*/ 	.word	index@(_ZN9deep_gemm24sm100_fp8_gemm_1d1d_implILN4cute4UMMA5MajorE0ELS3_0ELj0ELj4096ELj7168ELj128ELj64ELj128ELj64ELj128ELj128ELj128ELj7ELj128ELj128ELj1ELb0ELj128ELNS_8GemmTypeE1ELb0EN7cutlass10bfloat16_tENS_16EpilogueIdentityEEEvPijjj14CUtensorMap_stS9_S9_S9_S9_)
        /*0008*/ 	.word	0x00000038


	//----- nvinfo : EIATTR_FRAME_SIZE
	.align		4
.L_15:
        /*000c*/ 	.byte	0x04, 0x11
        /*000e*/ 	.short	(.L_17 - .L_16)
	.align		4
.L_16:
        /*0010*/ 	.word	index@($__internal_3_$__cuda_sm20_div_u16)
        /*0014*/ 	.word	0x00000000


	//----- nvinfo : EIATTR_FRAME_SIZE
	.align		4
.L_17:
        /*0018*/ 	.byte	0x04, 0x11
        /*001a*/ 	.short	(.L_19 - .L_18)
	.align		4
.L_18:
        /*001c*/ 	.word	index@($__internal_2_$__cuda_sm10x_tcgen05_guardrail_trap_unallocated_columns_being_dealloced)
        /*0020*/ 	.word	0x00000000


	//----- nvinfo : EIATTR_FRAME_SIZE
	.align		4
.L_19:
        /*0024*/ 	.byte	0x04, 0x11
        /*0026*/ 	.short	(.L_21 - .L_20)
	.align		4
.L_20:
        /*0028*/ 	.word	index@($__internal_1_$__cuda_sm10x_tcgen05_guardrail_trap_phase_invalid_during_alloc)
        /*002c*/ 	.word	0x00000000


	//----- nvinfo : EIATTR_FRAME_SIZE
	.align		4
.L_21:
        /*0030*/ 	.byte	0x04, 0x11
        /*0032*/ 	.short	(.L_23 - .L_22)
	.align		4
.L_22:
        /*0034*/ 	.word	index@($__internal_0_$__cuda_sm10x_tcgen05_guardrail_trap_col_being_dealloced_not_returned_by_alloc)
        /*0038*/ 	.word	0x00000000


	//----- nvinfo : EIATTR_FRAME_SIZE
	.align		4
.L_23:
        /*003c*/ 	.byte	0x04, 0x11
        /*003e*/ 	.short	(.L_25 - .L_24)
	.align		4
.L_24:
        /*0040*/ 	.word	index@(_ZN9deep_gemm24sm100_fp8_gemm_1d1d_implILN4cute4UMMA5MajorE0ELS3_0ELj0ELj4096ELj7168ELj128ELj64ELj128ELj64ELj128ELj128ELj128ELj7ELj128ELj128ELj1ELb0ELj128ELNS_8GemmTypeE1ELb0EN7cutlass10bfloat16_tENS_16EpilogueIdentityEEEvPijjj14CUtensorMap_stS9_S9_S9_S9_)
        /*0044*/ 	.word	0x00000000


	//----- nvinfo : EIATTR_MIN_STACK_SIZE
	.align		4
.L_25:
        /*0048*/ 	.byte	0x04, 0x12
        /*004a*/ 	.short	(.L_27 - .L_26)
	.align		4
.L_26:
        /*004c*/ 	.word	index@(_ZN9deep_gemm24sm100_fp8_gemm_1d1d_implILN4cute4UMMA5MajorE0ELS3_0ELj0ELj4096ELj7168ELj128ELj64ELj128ELj64ELj128ELj128ELj128ELj7ELj128ELj128ELj1ELb0ELj128ELNS_8GemmTypeE1ELb0EN7cutlass10bfloat16_tENS_16EpilogueIdentityEEEvPijjj14CUtensorMap_stS9_S9_S9_S9_)
        /*0050*/ 	.word	0x00000000
.L_27:


//--------------------- .nv.info._ZN9deep_gemm24sm100_fp8_gemm_1d1d_implILN4cute4UMMA5MajorE0ELS3_0ELj0ELj4096ELj7168ELj128ELj64ELj128ELj64ELj128ELj128ELj128ELj7ELj128ELj128ELj1ELb0ELj128ELNS_8GemmTypeE1ELb0EN7cutlass10bfloat16_tENS_16EpilogueIdentityEEEvPijjj14CUtensorMap_stS9_S9_S9_S9_ --------------------------
	.section	.nv.info._ZN9deep_gemm24sm100_fp8_gemm_1d1d_implILN4cute4UMMA5MajorE0ELS3_0ELj0ELj4096ELj7168ELj128ELj64ELj128ELj64ELj128ELj128ELj128ELj7ELj128ELj128ELj1ELb0ELj128ELNS_8GemmTypeE1ELb0EN7cutlass10bfloat16_tENS_16EpilogueIdentityEEEvPijjj14CUtensorMap_stS9_S9_S9_S9_,"",@"SHT_CUDA_INFO"
	.sectionflags	@""
	.align	4


	//----- nvinfo : EIATTR_CUDA_API_VERSION
	.align		4
        /*0000*/ 	.byte	0x04, 0x37
        /*0002*/ 	.short	(.L_29 - .L_28)
.L_28:
        /*0004*/ 	.word	0x00000081


	//----- nvinfo : EIATTR_KPARAM_INFO
	.align		4
.L_29:
        /*0008*/ 	.byte	0x04, 0x17
        /*000a*/ 	.short	(.L_31 - .L_30)
.L_30:
        /*000c*/ 	.word	0x00000000
        /*0010*/ 	.short	0x0008
        /*0012*/ 	.short	0x0240
        /*0014*/ 	.byte	0x00, 0xf0, 0x01, 0x02


	//----- nvinfo : EIATTR_KPARAM_INFO
	.align		4
.L_31:
        /*0018*/ 	.byte	0x04, 0x17
        /*001a*/ 	.short	(.L_33 - .L_32)
.L_32:
        /*001c*/ 	.word	0x00000000
        /*0020*/ 	.short	0x0007
        /*0022*/ 	.short	0x01c0
        /*0024*/ 	.byte	0x00, 0xf0, 0x01, 0x02


	//----- nvinfo : EIATTR_KPARAM_INFO
	.align		4
.L_33:
        /*0028*/ 	.byte	0x04, 0x17
        /*002a*/ 	.short	(.L_35 - .L_34)
.L_34:
        /*002c*/ 	.word	0x00000000
        /*0030*/ 	.short	0x0006
        /*0032*/ 	.short	0x0140
        /*0034*/ 	.byte	0x00, 0xf0, 0x01, 0x02


	//----- nvinfo : EIATTR_KPARAM_INFO
	.align		4
.L_35:
        /*0038*/ 	.byte	0x04, 0x17
        /*003a*/ 	.short	(.L_37 - .L_36)
.L_36:
        /*003c*/ 	.word	0x00000000
        /*0040*/ 	.short	0x0005
        /*0042*/ 	.short	0x00c0
        /*0044*/ 	.byte	0x00, 0xf0, 0x01, 0x02


	//----- nvinfo : EIATTR_KPARAM_INFO
	.align		4
.L_37:
        /*0048*/ 	.byte	0x04, 0x17
        /*004a*/ 	.short	(.L_39 - .L_38)
.L_38:
        /*004c*/ 	.word	0x00000000
        /*0050*/ 	.short	0x0004
        /*0052*/ 	.short	0x0040
        /*0054*/ 	.byte	0x00, 0xf0, 0x01, 0x02


	//----- nvinfo : EIATTR_KPARAM_INFO
	.align		4
.L_39:
        /*0058*/ 	.byte	0x04, 0x17
        /*005a*/ 	.short	(.L_41 - .L_40)
.L_40:
        /*005c*/ 	.word	0x00000000
        /*0060*/ 	.short	0x0003
        /*0062*/ 	.short	0x0010
        /*0064*/ 	.byte	0x00, 0xf0, 0x11, 0x00


	//----- nvinfo : EIATTR_KPARAM_INFO
	.align		4
.L_41:
        /*0068*/ 	.byte	0x04, 0x17
        /*006a*/ 	.short	(.L_43 - .L_42)
.L_42:
        /*006c*/ 	.word	0x00000000
        /*0070*/ 	.short	0x0002
        /*0072*/ 	.short	0x000c
        /*0074*/ 	.byte	0x00, 0xf0, 0x11, 0x00


	//----- nvinfo : EIATTR_KPARAM_INFO
	.align		4
.L_43:
        /*0078*/ 	.byte	0x04, 0x17
        /*007a*/ 	.short	(.L_45 - .L_44)
.L_44:
        /*007c*/ 	.word	0x00000000
        /*0080*/ 	.short	0x0001
        /*0082*/ 	.short	0x0008
        /*0084*/ 	.byte	0x00, 0xf0, 0x11, 0x00


	//----- nvinfo : EIATTR_KPARAM_INFO
	.align		4
.L_45:
        /*0088*/ 	.byte	0x04, 0x17
        /*008a*/ 	.short	(.L_47 - .L_46)
.L_46:
        /*008c*/ 	.word	0x00000000
        /*0090*/ 	.short	0x0000
        /*0092*/ 	.short	0x0000
        /*0094*/ 	.byte	0x00, 0xf5, 0x21, 0x00


	//----- nvinfo : EIATTR_AT_ENTRY_FRAGMENTS
	.align		4
.L_47:
        /*0098*/ 	.byte	0x04, 0x4f
        /*009a*/ 	.short	(.L_49 - .L_48)


	//   ....[0]....
.L_48:
        /*009c*/ 	.word	0x00000004


	//----- nvinfo : EIATTR_RESERVED_SMEM_USED
	.align		4
.L_49:
        /*00a0*/ 	.byte	0x01, 0x41
	.zero		2


	//----- nvinfo : EIATTR_SPARSE_MMA_MASK
	.align		4
        /*00a4*/ 	.byte	0x03, 0x50
        /*00a6*/ 	.short	0x0000


	//----- nvinfo : EIATTR_TCGEN05_1CTA_USED
	.align		4
        /*00a8*/ 	.byte	0x01, 0x51
	.zero		2


	//----- nvinfo : EIATTR_MAXREG_COUNT
	.align		4
        /*00ac*/ 	.byte	0x03, 0x1b
        /*00ae*/ 	.short	0x00ff


	//----- nvinfo : EIATTR_NUM_BARRIERS
	.align		4
        /*00b0*/ 	.byte	0x02, 0x4c
        /*00b2*/ 	.byte	0x09
	.zero		1


	//----- nvinfo : EIATTR_INT_WARP_WIDE_INSTR_OFFSETS
	.align		4
        /*00b4*/ 	.byte	0x04, 0x31
        /*00b6*/ 	.short	(.L_51 - .L_50)


	//   ....[0]....
.L_50:
        /*00b8*/ 	.word	0x000030b0


	//   ....[1]....
        /*00bc*/ 	.word	0x000030d0


	//----- nvinfo : EIATTR_COOP_GROUP_MASK_REGIDS
	.align		4
.L_51:
        /*00c0*/ 	.byte	0x04, 0x29
        /*00c2*/ 	.short	(.L_53 - .L_52)


	//   ....[0]....
.L_52:
        /*00c4*/ 	.word	0xffffffff


	//   ....[1]....
        /*00c8*/ 	.word	0xffffffff


	//   ....[2]....
        /*00cc*/ 	.word	0xffffffff


	//   ....[3]....
        /*00d0*/ 	.word	0xffffffff


	//   ....[4]....
        /*00d4*/ 	.word	0xffffffff


	//   ....[5]....
        /*00d8*/ 	.word	0xffffffff


	//   ....[6]....
        /*00dc*/ 	.word	0xffffffff


	//   ....[7]....
        /*00e0*/ 	.word	0xffffffff


	//   ....[8]....
        /*00e4*/ 	.word	0xffffffff


	//   ....[9]....
        /*00e8*/ 	.word	0xffffffff


	//   ....[10]....
        /*00ec*/ 	.word	0xffffffff


	//   ....[11]....
        /*00f0*/ 	.word	0xffffffff


	//   ....[12]....
        /*00f4*/ 	.word	0xffffffff


	//----- nvinfo : EIATTR_COOP_GROUP_INSTR_OFFSETS
	.align		4
.L_53:
        /*00f8*/ 	.byte	0x04, 0x28
        /*00fa*/ 	.short	(.L_55 - .L_54)


	//   ....[0]....
.L_54:
        /*00fc*/ 	.word	0x00000030


	//   ....[1]....
        /*0100*/ 	.word	0x00000500


	//   ....[2]....
        /*0104*/ 	.word	0x000007c0


	//   ....[3]....
        /*0108*/ 	.word	0x00000c40


	//   ....[4]....
        /*010c*/ 	.word	0x00000cd0


	//   ....[5]....
        /*0110*/ 	.word	0x00001270


	//   ....[6]....
        /*0114*/ 	.word	0x00001290


	//   ....[7]....
        /*0118*/ 	.word	0x000012b0


	//   ....[8]....
        /*011c*/ 	.word	0x00001500


	//   ....[9]....
        /*0120*/ 	.word	0x00001530


	//   ....[10]....
        /*0124*/ 	.word	0x00001570


	//   ....[11]....
        /*0128*/ 	.word	0x00002fd0


	//   ....[12]....
        /*012c*/ 	.word	0x00003190


	//----- nvinfo : EIATTR_VRC_CTA_INIT_COUNT
	.align		4
.L_55:
        /*0130*/ 	.byte	0x02, 0x4a
        /*0132*/ 	.byte	0x80
	.zero		1


	//----- nvinfo : EIATTR_MBARRIER_INSTR_OFFSETS
	.align		4
        /*0134*/ 	.byte	0x04, 0x39
        /*0136*/ 	.short	(.L_57 - .L_56)


	//   ....[0]....
.L_56:
        /*0138*/ 	.word	0x00000330
        /*013c*/ 	.word	0x000000ff
        /*0140*/ 	.word	0x00033c00
        /*0144*/ 	.short	0x0100
        /*0146*/ 	.byte	0x05
	.zero		1


	//   ....[1]....
        /*0148*/ 	.word	0x00000340
        /*014c*/ 	.word	0x000000ff
        /*0150*/ 	.word	0x00033c38
        /*0154*/ 	.short	0x0100
        /*0156*/ 	.byte	0x05
	.zero		1


	//   ....[2]....
        /*0158*/ 	.word	0x00000350
        /*015c*/ 	.word	0x000000ff
        /*0160*/ 	.word	0x00033c70
        /*0164*/ 	.short	0x0100
        /*0166*/ 	.byte	0x05
	.zero		1


	//   ....[3]....
        /*0168*/ 	.word	0x00000360
        /*016c*/ 	.word	0x000000ff
        /*0170*/ 	.word	0x00033c08
        /*0174*/ 	.short	0x0100
        /*0176*/ 	.byte	0x05
	.zero		1


	//   ....[4]....
        /*0178*/ 	.word	0x00000370
        /*017c*/ 	.word	0x000000ff
        /*0180*/ 	.word	0x00033c40
        /*0184*/ 	.short	0x0100
        /*0186*/ 	.byte	0x05
	.zero		1


	//   ....[5]....
        /*0188*/ 	.word	0x00000380
        /*018c*/ 	.word	0x000000ff
        /*0190*/ 	.word	0x00033c78
        /*0194*/ 	.short	0x0100
        /*0196*/ 	.byte	0x05
	.zero		1


	//   ....[6]....
        /*0198*/ 	.word	0x00000390
        /*019c*/ 	.word	0x000000ff
        /*01a0*/ 	.word	0x00033c10
        /*01a4*/ 	.short	0x0100
        /*01a6*/ 	.byte	0x05
	.zero		1


	//   ....[7]....
        /*01a8*/ 	.word	0x000003a0
        /*01ac*/ 	.word	0x000000ff
        /*01b0*/ 	.word	0x00033c48
        /*01b4*/ 	.short	0x0100
        /*01b6*/ 	.byte	0x05
	.zero		1


	//   ....[8]....
        /*01b8*/ 	.word	0x000003b0
        /*01bc*/ 	.word	0x000000ff
        /*01c0*/ 	.word	0x00033c80
        /*01c4*/ 	.short	0x0100
        /*01c6*/ 	.byte	0x05
	.zero		1


	//   ....[9]....
        /*01c8*/ 	.word	0x000003c0
        /*01cc*/ 	.word	0x000000ff
        /*01d0*/ 	.word	0x00033c18
        /*01d4*/ 	.short	0x0100
        /*01d6*/ 	.byte	0x05
	.zero		1


	//   ....[10]....
        /*01d8*/ 	.word	0x000003d0
        /*01dc*/ 	.word	0x000000ff
        /*01e0*/ 	.word	0x00033c50
        /*01e4*/ 	.short	0x0100
        /*01e6*/ 	.byte	0x05
	.zero		1


	//   ....[11]....
        /*01e8*/ 	.word	0x000003e0
        /*01ec*/ 	.word	0x000000ff
        /*01f0*/ 	.word	0x00033c88
        /*01f4*/ 	.short	0x0100
        /*01f6*/ 	.byte	0x05
	.zero		1


	//   ....[12]....
        /*01f8*/ 	.word	0x000003f0
        /*01fc*/ 	.word	0x000000ff
        /*0200*/ 	.word	0x00033c20
        /*0204*/ 	.short	0x0100
        /*0206*/ 	.byte	0x05
	.zero		1


	//   ....[13]....
        /*0208*/ 	.word	0x00000400
        /*020c*/ 	.word	0x000000ff
        /*0210*/ 	.word	0x00033c58
        /*0214*/ 	.short	0x0100
        /*0216*/ 	.byte	0x05
	.zero		1


	//   ....[14]....
        /*0218*/ 	.word	0x00000410
        /*021c*/ 	.word	0x000000ff
        /*0220*/ 	.word	0x00033c90
        /*0224*/ 	.short	0x0100
        /*0226*/ 	.byte	0x05
	.zero		1


	//   ....[15]....
        /*0228*/ 	.word	0x00000420
        /*022c*/ 	.word	0x000000ff
        /*0230*/ 	.word	0x00033c28
        /*0234*/ 	.short	0x0100
        /*0236*/ 	.byte	0x05
	.zero		1


	//   ....[16]....
        /*0238*/ 	.word	0x00000430
        /*023c*/ 	.word	0x000000ff
        /*0240*/ 	.word	0x00033c60
        /*0244*/ 	.short	0x0100
        /*0246*/ 	.byte	0x05
	.zero		1


	//   ....[17]....
        /*0248*/ 	.word	0x00000440
        /*024c*/ 	.word	0x000000ff
        /*0250*/ 	.word	0x00033c98
        /*0254*/ 	.short	0x0100
        /*0256*/ 	.byte	0x05
	.zero		1


	//   ....[18]....
        /*0258*/ 	.word	0x00000450
        /*025c*/ 	.word	0x000000ff
        /*0260*/ 	.word	0x00033c30
        /*0264*/ 	.short	0x0100
        /*0266*/ 	.byte	0x05
	.zero		1


	//   ....[19]....
        /*0268*/ 	.word	0x00000460
        /*026c*/ 	.word	0x000000ff
        /*0270*/ 	.word	0x00033c68
        /*0274*/ 	.short	0x0100
        /*0276*/ 	.byte	0x05
	.zero		1


	//   ....[20]....
        /*0278*/ 	.word	0x00000470
        /*027c*/ 	.word	0x000000ff
        /*0280*/ 	.word	0x00033ca0
        /*0284*/ 	.short	0x0100
        /*0286*/ 	.byte	0x05
	.zero		1


	//   ....[21]....
        /*0288*/ 	.word	0x00000480
        /*028c*/ 	.word	0x000000ff
        /*0290*/ 	.word	0x00033ca8
        /*0294*/ 	.short	0x0100
        /*0296*/ 	.byte	0x05
	.zero		1


	//   ....[22]....
        /*0298*/ 	.word	0x00000490
        /*029c*/ 	.word	0x000000ff
        /*02a0*/ 	.word	0x00033cb8
        /*02a4*/ 	.short	0x0100
        /*02a6*/ 	.byte	0x05
	.zero		1


	//   ....[23]....
        /*02a8*/ 	.word	0x000004a0
        /*02ac*/ 	.word	0x000000ff
        /*02b0*/ 	.word	0x00033cb0
        /*02b4*/ 	.short	0x0100
        /*02b6*/ 	.byte	0x05
	.zero		1


	//   ....[24]....
        /*02b8*/ 	.word	0x000004b0
        /*02bc*/ 	.word	0x000000ff
        /*02c0*/ 	.word	0x00033cc0
        /*02c4*/ 	.short	0x0100
        /*02c6*/ 	.byte	0x05
	.zero		1


	//   ....[25]....
        /*02c8*/ 	.word	0x00000ac0
        /*02cc*/ 	.word	0x00000006
        /*02d0*/ 	.word	0x00033c00
        /*02d4*/ 	.short	0x010a
        /*02d6*/ 	.byte	0xff
	.zero		1


	//   ....[26]....
        /*02d8*/ 	.word	0x00000d40
        /*02dc*/ 	.word	0x00000004
        /*02e0*/ 	.word	0x00000000
        /*02e4*/ 	.short	0x0101
        /*02e6*/ 	.byte	0xff
	.zero		1


	//   ....[27]....
        /*02e8*/ 	.word	0x00000d50
        /*02ec*/ 	.word	0x00000002
        /*02f0*/ 	.word	0x00033c00
        /*02f4*/ 	.short	0x010a
        /*02f6*/ 	.byte	0xff
	.zero		1


	//   ....[28]....
        /*02f8*/ 	.word	0x00000df0
        /*02fc*/ 	.word	0x00000002
        /*0300*/ 	.word	0x00000000
        /*0304*/ 	.short	0x0101
        /*0306*/ 	.byte	0xff
	.zero		1


	//   ....[29]....
        /*0308*/ 	.word	0x000010e0
        /*030c*/ 	.word	0x00000000
        /*0310*/ 	.word	0x00033cb8
        /*0314*/ 	.short	0x010a
        /*0316*/ 	.byte	0x08
	.zero		1


	//   ....[30]....
        /*0318*/ 	.word	0x00001160
        /*031c*/ 	.word	0x000000ff
        /*0320*/ 	.word	0x00033c70
        /*0324*/ 	.short	0x010a
        /*0326*/ 	.byte	0x0a
	.zero		1


	//   ....[31]....
        /*0328*/ 	.word	0x000014d0
        /*032c*/ 	.word	0x000000ff
        /*0330*/ 	.word	0x00033c70
        /*0334*/ 	.short	0x010a
        /*0336*/ 	.byte	0x0d
	.zero		1


	//   ....[32]....
        /*0338*/ 	.word	0x00001ad0
        /*033c*/ 	.word	0x00000011
        /*0340*/ 	.word	0x00000038
        /*0344*/ 	.short	0x010a
        /*0346*/ 	.byte	0xff
	.zero		1


	//   ....[33]....
        /*0348*/ 	.word	0x00001f10
        /*034c*/ 	.word	0x0000000d
        /*0350*/ 	.word	0x00000038
        /*0354*/ 	.short	0x010a
        /*0356*/ 	.byte	0xff
	.zero		1


	//   ....[34]....
        /*0358*/ 	.word	0x00002150
        /*035c*/ 	.word	0x00000003
        /*0360*/ 	.word	0x00000038
        /*0364*/ 	.short	0x010a
        /*0366*/ 	.byte	0xff
	.zero		1


	//   ....[35]....
        /*0368*/ 	.word	0x00002310
        /*036c*/ 	.word	0x00000015
        /*0370*/ 	.word	0x00000038
        /*0374*/ 	.short	0x010a
        /*0376*/ 	.byte	0xff
	.zero		1


	//   ....[36]....
        /*0378*/ 	.word	0x00002800
        /*037c*/ 	.word	0x00000002
        /*0380*/ 	.word	0x00033ca8
        /*0384*/ 	.short	0x010a
        /*0386*/ 	.byte	0xff
	.zero		1


	//   ....[37]....
        /*0388*/ 	.word	0x00002d30
        /*038c*/ 	.word	0x00000002
        /*0390*/ 	.word	0x00000000
        /*0394*/ 	.short	0x0101
        /*0396*/ 	.byte	0xff
	.zero		1


	//   ....[38]....
        /*0398*/ 	.word	0x000031c0
        /*039c*/ 	.word	0x00000006
        /*03a0*/ 	.word	0x00033c00
        /*03a4*/ 	.short	0x010a
        /*03a6*/ 	.byte	0xff
	.zero		1


	//   ....[39]....
        /*03a8*/ 	.word	0x00003220
        /*03ac*/ 	.word	0x00000002
        /*03b0*/ 	.word	0x00033c00
        /*03b4*/ 	.short	0x010a
        /*03b6*/ 	.byte	0xff
	.zero		1


	//   ....[40]....
        /*03b8*/ 	.word	0x000032a0
        /*03bc*/ 	.word	0x00000000
        /*03c0*/ 	.word	0x00033cb8
        /*03c4*/ 	.short	0x010a
        /*03c6*/ 	.byte	0xff
	.zero		1


	//   ....[41]....
        /*03c8*/ 	.word	0x00003310
        /*03cc*/ 	.word	0x00000002
        /*03d0*/ 	.word	0x00033c70
        /*03d4*/ 	.short	0x010a
        /*03d6*/ 	.byte	0xff
	.zero		1


	//   ....[42]....
        /*03d8*/ 	.word	0x00003380
        /*03dc*/ 	.word	0x00000002
        /*03e0*/ 	.word	0x00033c70
        /*03e4*/ 	.short	0x010a
        /*03e6*/ 	.byte	0xff
	.zero		1


	//   ....[43]....
        /*03e8*/ 	.word	0x000033e0
        /*03ec*/ 	.word	0x00000011
        /*03f0*/ 	.word	0x00000038
        /*03f4*/ 	.short	0x010a
        /*03f6*/ 	.byte	0xff
	.zero		1


	//   ....[44]....
        /*03f8*/ 	.word	0x00003440
        /*03fc*/ 	.word	0x0000000d
        /*0400*/ 	.word	0x00000038
        /*0404*/ 	.short	0x010a
        /*0406*/ 	.byte	0xff
	.zero		1


	//   ....[45]....
        /*0408*/ 	.word	0x000034a0
        /*040c*/ 	.word	0x00000003
        /*0410*/ 	.word	0x00000038
        /*0414*/ 	.short	0x010a
        /*0416*/ 	.byte	0xff
	.zero		1


	//   ....[46]....
        /*0418*/ 	.word	0x00003500
        /*041c*/ 	.word	0x00000015
        /*0420*/ 	.word	0x00000038
        /*0424*/ 	.short	0x010a
        /*0426*/ 	.byte	0xff
	.zero		1


	//   ....[47]....
        /*0428*/ 	.word	0x00003560
        /*042c*/ 	.word	0x00000002
        /*0430*/ 	.word	0x00033ca8
        /*0434*/ 	.short	0x010a
        /*0436*/ 	.byte	0xff
	.zero		1


	//----- nvinfo : EIATTR_NUM_MBARRIERS
	.align		4
.L_57:
        /*0438*/ 	.byte	0x03, 0x38
        /*043a*/ 	.short	0x0019


	//----- nvinfo : EIATTR_EXIT_INSTR_OFFSETS
	.align		4
        /*043c*/ 	.byte	0x04, 0x1c
        /*043e*/ 	.short	(.L_59 - .L_58)


	//   ....[0]....
.L_58:
        /*0440*/ 	.word	0x000008c0


	//   ....[1]....
        /*0444*/ 	.word	0x00000e40


	//   ....[2]....
        /*0448*/ 	.word	0x00000f40


	//   ....[3]....
        /*044c*/ 	.word	0x000017f0


	//   ....[4]....
        /*0450*/ 	.word	0x00001860


	//   ....[5]....
        /*0454*/ 	.word	0x00002530


	//   ....[6]....
        /*0458*/ 	.word	0x00002590


	//   ....[7]....
        /*045c*/ 	.word	0x00002fb0


	//   ....[8]....
        /*0460*/ 	.word	0x000031a0


	//----- nvinfo : EIATTR_MAX_THREADS
	.align		4
.L_59:
        /*0464*/ 	.byte	0x04, 0x05
        /*0466*/ 	.short	(.L_61 - .L_60)
.L_60:
        /*0468*/ 	.word	0x00000100
        /*046c*/ 	.word	0x00000001
        /*0470*/ 	.word	0x00000001


	//----- nvinfo : EIATTR_CRS_STACK_SIZE
	.align		4
.L_61:
        /*0474*/ 	.byte	0x04, 0x1e
        /*0476*/ 	.short	(.L_63 - .L_62)
.L_62:
        /*0478*/ 	.word	0x00000000


	//----- nvinfo : EIATTR_CBANK_PARAM_SIZE
	.align		4
.L_63:
        /*047c*/ 	.byte	0x03, 0x19
        /*047e*/ 	.short	0x02c0


	//----- nvinfo : EIATTR_PARAM_CBANK
	.align		4
        /*0480*/ 	.byte	0x04, 0x0a
        /*0482*/ 	.short	(.L_65 - .L_64)
	.align		4
.L_64:
        /*0484*/ 	.word	index@(.nv.constant0._ZN9deep_gemm24sm100_fp8_gemm_1d1d_implILN4cute4UMMA5MajorE0ELS3_0ELj0ELj4096ELj7168ELj128ELj64ELj128ELj64ELj128ELj128ELj128ELj7ELj128ELj128ELj1ELb0ELj128ELNS_8GemmTypeE1ELb0EN7cutlass10bfloat16_tENS_16EpilogueIdentityEEEvPijjj14CUtensorMap_stS9_S9_S9_S9_)
        /*0488*/ 	.short	0x0380
        /*048a*/ 	.short	0x02c0


	//----- nvinfo : EIATTR_SW_WAR
	.align		4
.L_65:
        /*048c*/ 	.byte	0x04, 0x36
        /*048e*/ 	.short	(.L_67 - .L_66)
.L_66:
        /*0490*/ 	.word	0x00000008
.L_67:


//--------------------- .nv.compat                --------------------------
	.section	.nv.compat,"",@"SHT_CUDA_COMPAT_INFO"
	.align	4
        /*0000*/ 	.byte	0x02, 0x02, 0x02, 0x00, 0x02, 0x05, 0x05, 0x00, 0x02, 0x03, 0x01, 0x00, 0x02, 0x06, 0x01, 0x00


//--------------------- .nv.callgraph             --------------------------
	.section	.nv.callgraph,"",@"SHT_CUDA_CALLGRAPH"
	.align	4
	.sectionentsize	8
	.align		4
        /*0000*/ 	.word	0x00000000
	.align		4
        /*0004*/ 	.word	0xffffffff
	.align		4
        /*0008*/ 	.word	0x00000000
	.align		4
        /*000c*/ 	.word	0xfffffffe
	.align		4
        /*0010*/ 	.word	0x00000000
	.align		4
        /*0014*/ 	.word	0xfffffffd
	.align		4
        /*0018*/ 	.word	0x00000000
	.align		4
        /*001c*/ 	.word	0xfffffffc


//--------------------- .nv.constant4             --------------------------
	.section	.nv.constant4,"a",@progbits
	.align	8
	.align		8
.nv.constant4:
        /*0000*/ 	.dword	_ZN47_INTERNAL_4b16aeac_9_kernel_cu_251ac0ad_28914704cuda3std3__45__cpo5beginE
	.align		8
        /*0008*/ 	.dword	_ZN47_INTERNAL_4b16aeac_9_kernel_cu_251ac0ad_28914704cuda3std3__45__cpo3endE
	.align		8
        /*0010*/ 	.dword	_ZN47_INTERNAL_4b16aeac_9_kernel_cu_251ac0ad_28914704cuda3std3__45__cpo6cbeginE
	.align		8
        /*0018*/ 	.dword	_ZN47_INTERNAL_4b16aeac_9_kernel_cu_251ac0ad_28914704cuda3std3__45__cpo4cendE
	.align		8
        /*0020*/ 	.dword	_ZN47_INTERNAL_4b16aeac_9_kernel_cu_251ac0ad_28914704cuda3std3__449_GLOBAL__N__4b16aeac_9_kernel_cu_251ac0ad_28914706ignoreE
	.align		8
        /*0028*/ 	.dword	_ZN47_INTERNAL_4b16aeac_9_kernel_cu_251ac0ad_28914704cuda3std3__419piecewise_constructE
	.align		8
        /*0030*/ 	.dword	_ZN47_INTERNAL_4b16aeac_9_kernel_cu_251ac0ad_28914704cuda3std3__48in_placeE
	.align		8
        /*0038*/ 	.dword	_ZN47_INTERNAL_4b16aeac_9_kernel_cu_251ac0ad_28914704cuda3std6ranges3__45__cpo4swapE
	.align		8
        /*0040*/ 	.dword	_ZN47_INTERNAL_4b16aeac_9_kernel_cu_251ac0ad_28914704cuda3std6ranges3__45__cpo9iter_moveE
	.align		8
        /*0048*/ 	.dword	_ZN47_INTERNAL_4b16aeac_9_kernel_cu_251ac0ad_28914704cute7productE
	.align		8
        /*0050*/ 	.dword	_ZN47_INTERNAL_4b16aeac_9_kernel_cu_251ac0ad_28914704cute1_E


//--------------------- .text._ZN9deep_gemm24sm100_fp8_gemm_1d1d_implILN4cute4UMMA5MajorE0ELS3_0ELj0ELj4096ELj7168ELj128ELj64ELj128ELj64ELj128ELj128ELj128ELj7ELj128ELj128ELj1ELb0ELj128ELNS_8GemmTypeE1ELb0EN7cutlass10bfloat16_tENS_16EpilogueIdentityEEEvPijjj14CUtensorMap_stS9_S9_S9_S9_ --------------------------
	.section	.text._ZN9deep_gemm24sm100_fp8_gemm_1d1d_implILN4cute4UMMA5MajorE0ELS3_0ELj0ELj4096ELj7168ELj128ELj64ELj128ELj64ELj128ELj128ELj128ELj7ELj128ELj128ELj1ELb0ELj128ELNS_8GemmTypeE1ELb0EN7cutlass10bfloat16_tENS_16EpilogueIdentityEEEvPijjj14CUtensorMap_stS9_S9_S9_S9_,"ax",@progbits
	.align	128
        .global         _ZN9deep_gemm24sm100_fp8_gemm_1d1d_implILN4cute4UMMA5MajorE0ELS3_0ELj0ELj4096ELj7168ELj128ELj64ELj128ELj64ELj128ELj128ELj128ELj7ELj128ELj128ELj1ELb0ELj128ELNS_8GemmTypeE1ELb0EN7cutlass10bfloat16_tENS_16EpilogueIdentityEEEvPijjj14CUtensorMap_stS9_S9_S9_S9_
        .type           _ZN9deep_gemm24sm100_fp8_gemm_1d1d_implILN4cute4UMMA5MajorE0ELS3_0ELj0ELj4096ELj7168ELj128ELj64ELj128ELj64ELj128ELj128ELj128ELj7ELj128ELj128ELj1ELb0ELj128ELNS_8GemmTypeE1ELb0EN7cutlass10bfloat16_tENS_16EpilogueIdentityEEEvPijjj14CUtensorMap_stS9_S9_S9_S9_,@function
        .size           _ZN9deep_gemm24sm100_fp8_gemm_1d1d_implILN4cute4UMMA5MajorE0ELS3_0ELj0ELj4096ELj7168ELj128ELj64ELj128ELj64ELj128ELj128ELj128ELj7ELj128ELj128ELj1ELb0ELj128ELNS_8GemmTypeE1ELb0EN7cutlass10bfloat16_tENS_16EpilogueIdentityEEEvPijjj14CUtensorMap_stS9_S9_S9_S9_,(.L_x_66 - _ZN9deep_gemm24sm100_fp8_gemm_1d1d_implILN4cute4UMMA5MajorE0ELS3_0ELj0ELj4096ELj7168ELj128ELj64ELj128ELj64ELj128ELj128ELj128ELj7ELj128ELj128ELj1ELb0ELj128ELNS_8GemmTypeE1ELb0EN7cutlass10bfloat16_tENS_16EpilogueIdentityEEEvPijjj14CUtensorMap_stS9_S9_S9_S9_)
        .other          _ZN9deep_gemm24sm100_fp8_gemm_1d1d_implILN4cute4UMMA5MajorE0ELS3_0ELj0ELj4096ELj7168ELj128ELj64ELj128ELj64ELj128ELj128ELj128ELj7ELj128ELj128ELj1ELb0ELj128ELNS_8GemmTypeE1ELb0EN7cutlass10bfloat16_tENS_16EpilogueIdentityEEEvPijjj14CUtensorMap_stS9_S9_S9_S9_,@"STO_CUDA_ENTRY STV_DEFAULT"
_ZN9deep_gemm24sm100_fp8_gemm_1d1d_implILN4cute4UMMA5MajorE0ELS3_0ELj0ELj4096ELj7168ELj128ELj64ELj128ELj64ELj128ELj128ELj128ELj7ELj128ELj128ELj1ELb0ELj128ELNS_8GemmTypeE1ELb0EN7cutlass10bfloat16_tENS_16EpilogueIdentityEEEvPijjj14CUtensorMap_stS9_S9_S9_S9_:
.text._ZN9deep_gemm24sm100_fp8_gemm_1d1d_implILN4cute4UMMA5MajorE0ELS3_0ELj0ELj4096ELj7168ELj128ELj64ELj128ELj64ELj128ELj128ELj128ELj7ELj128ELj128ELj1ELb0ELj128ELNS_8GemmTypeE1ELb0EN7cutlass10bfloat16_tENS_16EpilogueIdentityEEEvPijjj14CUtensorMap_stS9_S9_S9_S9_:
[----:B------:R-:W1:Y:S01]  /*0000*/  LDC R1, c[0x0][0x37c] ;  /* 0x0000df00ff017b82 */ /* 0x000e620000000800 */
[----:B------:R-:W2:Y:S02]  /*0010*/  S2R R0, SR_TID.X ;  /* 0x0000000000007919 */ /* 0x000ea40000002100 */
[----:B--2---:R-:W-:-:S05]  /*0020*/  SHF.R.U32.HI R0, RZ, 0x5, R0 ;  /* 0x00000005ff007819 */ /* 0x004fca0000011600 */
[----:B------:R-:W2:Y:S02]  /*0030*/  SHFL.IDX PT, R22, R0, RZ, 0x1f ;  /* 0x00001fff00167589 */ /* 0x000ea400000e0000 */
[----:B--2---:R-:W-:-:S13]  /*0040*/  ISETP.NE.AND P0, PT, R22, 0x2, PT ;  /* 0x000000021600780c */ /* 0x004fda0003f05270 */
[----:B-1----:R-:W-:Y:S05]  /*0050*/  @!P0 BRA `(.L_x_0) ;  /* 0x0000000400248947 */ /* 0x002fea0003800000 */
[----:B------:R-:W-:-:S13]  /*0060*/  ISETP.NE.AND P0, PT, R22, 0x1, PT ;  /* 0x000000011600780c */ /* 0x000fda0003f05270 */
[----:B------:R-:W-:Y:S05]  /*0070*/  @!P0 BRA `(.L_x_1) ;  /* 0x0000000000608947 */ /* 0x000fea0003800000 */
[----:B------:R-:W-:-:S13]  /*0080*/  ISETP.NE.AND P0, PT, R22, RZ, PT ;  /* 0x000000ff1600720c */ /* 0x000fda0003f05270 */
[----:B------:R-:W-:Y:S05]  /*0090*/  @P0 BRA `(.L_x_2) ;  /* 0x0000000400cc0947 */ /* 0x000fea0003800000 */
[----:B------:R-:W-:Y:S01]  /*00a0*/  ELECT P0, URZ, PT ;  /* 0x0000000000ff782f */ /* 0x000fe20003800000 */
[----:B------:R-:W-:-:S12]  /*00b0*/  BSSY.RECONVERGENT B0, `(.L_x_3) ;  /* 0x0000013000007945 */ /* 0x000fd80003800200 */
[----:B------:R-:W-:Y:S05]  /*00c0*/  @!P0 BRA `(.L_x_4) ;  /* 0x0000000000448947 */ /* 0x000fea0003800000 */
[----:B------:R-:W1:Y:S02]  /*00d0*/  LDCU.64 UR4, c[0x0][0x348] ;  /* 0x00006900ff0477ac */ /* 0x000e640008000a00 */
[----:B-1----:R-:W-:Y:S02]  /*00e0*/  UIADD3 UR12, UP4, UPT, UR4, 0x40, URZ ;  /* 0x00000040040c7890 */ /* 0x002fe4000ff9e0ff */
[----:B------:R-:W-:Y:S02]  /*00f0*/  UIADD3 UR10, UP3, UPT, UR4, 0xc0, URZ ;  /* 0x000000c0040a7890 */ /* 0x000fe4000ff7e0ff */
[----:B------:R-:W-:Y:S02]  /*0100*/  UIADD3 UR8, UP2, UPT, UR4, 0x140, URZ ;  /* 0x0000014004087890 */ /* 0x000fe4000ff5e0ff */
[----:B------:R-:W-:Y:S02]  /*0110*/  UIADD3 UR6, UP1, UPT, UR4, 0x1c0, URZ ;  /* 0x000001c004067890 */ /* 0x000fe4000ff3e0ff */
[----:B------:R-:W-:-:S02]  /*0120*/  UIADD3 UR4, UP0, UPT, UR4, 0x240, URZ ;  /* 0x0000024004047890 */ /* 0x000fc4000ff1e0ff */
[----:B------:R-:W-:Y:S02]  /*0130*/  UIADD3.X UR13, UPT, UPT, URZ, UR5, URZ, UP4, !UPT ;  /* 0x00000005ff0d7290 */ /* 0x000fe4000a7fe4ff */
[----:B------:R-:W-:Y:S02]  /*0140*/  UIADD3.X UR11, UPT, UPT, URZ, UR5, URZ, UP3, !UPT ;  /* 0x00000005ff0b7290 */ /* 0x000fe40009ffe4ff */
[----:B------:R-:W-:Y:S02]  /*0150*/  UIADD3.X UR9, UPT, UPT, URZ, UR5, URZ, UP2, !UPT ;  /* 0x00000005ff097290 */ /* 0x000fe400097fe4ff */
[----:B------:R-:W-:Y:S02]  /*0160*/  UIADD3.X UR7, UPT, UPT, URZ, UR5, URZ, UP1, !UPT ;  /* 0x00000005ff077290 */ /* 0x000fe40008ffe4ff */
[----:B------:R-:W-:Y:S01]  /*0170*/  UIADD3.X UR5, UPT, UPT, URZ, UR5, URZ, UP0, !UPT ;  /* 0x00000005ff057290 */ /* 0x000fe200087fe4ff */
[----:B------:R1:W-:Y:S02]  /*0180*/  UTMACCTL.PF [UR12] ;  /* 0x000000000c0079b9 */ /* 0x0003e40008040000 */
[----:B------:R1:W-:Y:S02]  /*0190*/  UTMACCTL.PF [UR10] ;  /* 0x000000000a0079b9 */ /* 0x0003e40008040000 */
[----:B------:R1:W-:Y:S02]  /*01a0*/  UTMACCTL.PF [UR8] ;  /* 0x00000000080079b9 */ /* 0x0003e40008040000 */
[----:B------:R1:W-:Y:S02]  /*01b0*/  UTMACCTL.PF [UR6] ;  /* 0x00000000060079b9 */ /* 0x0003e40008040000 */
[----:B------:R1:W-:Y:S02]  /*01c0*/  UTMACCTL.PF [UR4] ;  /* 0x00000000040079b9 */ /* 0x0003e40008040000 */
[----:B-1----:R-:W-:Y:S01]  /*01d0*/  NOP ;  /* 0x0000000000007918 */ /* 0x002fe20000000000 */
.L_x_4:
[----:B------:R-:W-:Y:S05]  /*01e0*/  BSYNC.RECONVERGENT B0 ;  /* 0x0000000000007941 */ /* 0x000fea0003800200 */
.L_x_3:
[----:B------:R-:W-:Y:S05]  /*01f0*/  BRA `(.L_x_2) ;  /* 0x0000000400747947 */ /* 0x000fea0003800000 */
.L_x_1:
[----:B------:R-:W-:Y:S01]  /*0200*/  ELECT P0, URZ, PT ;  /* 0x0000000000ff782f */ /* 0x000fe20003800000 */
[----:B------:R-:W-:-:S12]  /*0210*/  BSSY.RECONVERGENT B0, `(.L_x_5) ;  /* 0x000002c000007945 */ /* 0x000fd80003800200 */
[----:B------:R-:W-:Y:S05]  /*0220*/  @!P0 BRA `(.L_x_6) ;  /* 0x0000000000a88947 */ /* 0x000fea0003800000 */
[----:B------:R-:W1:Y:S01]  /*0230*/  S2UR UR5, SR_CgaCtaId ;  /* 0x00000000000579c3 */ /* 0x000e620000008800 */
[----:B------:R-:W-:Y:S01]  /*0240*/  UMOV UR7, 0x400 ;  /* 0x0000040000077882 */ /* 0x000fe20000000000 */
[----:B------:R-:W-:Y:S01]  /*0250*/  UMOV UR6, 0x1 ;  /* 0x0000000100067882 */ /* 0x000fe20000000000 */
[----:B------:R-:W-:Y:S02]  /*0260*/  UMOV UR4, 0x20 ;  /* 0x0000002000047882 */ /* 0x000fe40000000000 */
[----:B------:R-:W-:-:S04]  /*0270*/  UIADD3 UR8, UPT, UPT, -UR4, 0x100000, URZ ;  /* 0x0010000004087890 */ /* 0x000fc8000fffe1ff */
[----:B------:R-:W-:Y:S02]  /*0280*/  USHF.L.U32 UR9, UR8, 0xb, URZ ;  /* 0x0000000b08097899 */ /* 0x000fe400080006ff */
[----:B------:R-:W-:Y:S01]  /*0290*/  USHF.L.U32 UR8, UR8, 0x1, URZ ;  /* 0x0000000108087899 */ /* 0x000fe200080006ff */
[----:B------:R-:W-:Y:S02]  /*02a0*/  UMOV UR4, 0x80 ;  /* 0x0000008000047882 */ /* 0x000fe40000000000 */
[----:B------:R-:W-:-:S04]  /*02b0*/  UIADD3 UR10, UPT, UPT, -UR4, 0x100000, URZ ;  /* 0x00100000040a7890 */ /* 0x000fc8000fffe1ff */
[----:B------:R-:W-:Y:S02]  /*02c0*/  USHF.L.U32 UR11, UR10, 0xb, URZ ;  /* 0x0000000b0a0b7899 */ /* 0x000fe400080006ff */
[----:B------:R-:W-:Y:S02]  /*02d0*/  USHF.L.U32 UR10, UR10, 0x1, URZ ;  /* 0x000000010a0a7899 */ /* 0x000fe400080006ff */
[----:B-1----:R-:W-:Y:S02]  /*02e0*/  ULEA UR5, UR5, UR7, 0x18 ;  /* 0x0000000705057291 */ /* 0x002fe4000f8ec0ff */
[----:B------:R-:W-:-:S04]  /*02f0*/  UIADD3 UR6, UPT, UPT, -UR6, 0x100000, URZ ;  /* 0x0010000006067890 */ /* 0x000fc8000fffe1ff */
[----:B------:R-:W-:Y:S02]  /*0300*/  USHF.L.U32 UR7, UR6, 0xb, URZ ;  /* 0x0000000b06077899 */ /* 0x000fe400080006ff */
[----:B------:R-:W-:Y:S01]  /*0310*/  USHF.L.U32 UR6, UR6, 0x1, URZ ;  /* 0x0000000106067899 */ /* 0x000fe200080006ff */
[----:B------:R-:W1:Y:S11]  /*0320*/  FENCE.VIEW.ASYNC.S ;  /* 0x00000000000073c6 */ /* 0x000e760000000000 */
[----:B-1----:R1:W2:Y:S01]  /*0330*/  SYNCS.EXCH.64 URZ, [UR5+0x33c00], UR6 ;  /* 0x033c000605ff75b2 */ /* 0x0022a20008000100 */
[----:B------:R1:W3:Y:S01]  /*0340*/  SYNCS.EXCH.64 URZ, [UR5+0x33c38], UR6 ;  /* 0x033c380605ff75b2 */ /* 0x0002e20008000100 */
[----:B------:R1:W4:Y:S01]  /*0350*/  SYNCS.EXCH.64 URZ, [UR5+0x33c70], UR8 ;  /* 0x033c700805ff75b2 */ /* 0x0003220008000100 */
[----:B------:R1:W1:Y:S01]  /*0360*/  SYNCS.EXCH.64 URZ, [UR5+0x33c08], UR6 ;  /* 0x033c080605ff75b2 */ /* 0x0002620008000100 */
        /* <DEDUP_REMOVED lines=21> */
[----:B--23--:R-:W-:Y:S01]  /*04c0*/  NOP ;  /* 0x0000000000007918 */ /* 0x00cfe20000000000 */
.L_x_6:
[----:B-1----:R-:W-:Y:S05]  /*04d0*/  BSYNC.RECONVERGENT B0 ;  /* 0x0000000000007941 */ /* 0x002fea0003800200 */
.L_x_5:
[----:B------:R-:W-:Y:S05]  /*04e0*/  BRA `(.L_x_2) ;  /* 0x0000000000b87947 */ /* 0x000fea0003800000 */
.L_x_0:
[----:B------:R-:W1:Y:S01]  /*04f0*/  S2UR UR6, SR_CgaCtaId ;  /* 0x00000000000679c3 */ /* 0x000e620000008800 */
[----:B------:R-:W-:Y:S01]  /*0500*/  NOP ;  /* 0x0000000000007918 */ /* 0x000fe20000000000 */
[----:B------:R-:W-:Y:S01]  /*0510*/  UMOV UR4, 0x40 ;  /* 0x0000004000047882 */ /* 0x000fe20000000000 */
[----:B------:R-:W-:Y:S01]  /*0520*/  UMOV UR5, 0x400 ;  /* 0x0000040000057882 */ /* 0x000fe20000000000 */
[----:B-1----:R-:W-:Y:S02]  /*0530*/  ULEA UR4, UR6, UR4, 0x18 ;  /* 0x0000000406047291 */ /* 0x002fe4000f8ec0ff */
[----:B------:R-:W-:-:S07]  /*0540*/  ULEA UR5, UR6, UR5, 0x18 ;  /* 0x0000000506057291 */ /* 0x000fce000f8ec0ff */
[----:B------:R-:W1:Y:S02]  /*0550*/  LDS.U8 R0, [UR4] ;  /* 0x00000004ff007984 */ /* 0x000e640008000000 */
[----:B-1----:R-:W-:-:S13]  /*0560*/  ISETP.NE.AND P0, PT, R0, RZ, PT ;  /* 0x000000ff0000720c */ /* 0x002fda0003f05270 */
[----:B------:R-:W-:Y:S05]  /*0570*/  @P0 BRA `(.L_x_7) ;  /* 0x00000000007c0947 */ /* 0x000fea0003800000 */
[----:B------:R-:W-:-:S13]  /*0580*/  ELECT P0, URZ, PT ;  /* 0x0000000000ff782f */ /* 0x000fda0003800000 */
[----:B------:R-:W-:Y:S05]  /*0590*/  @!P0 BRA `(.L_x_8) ;  /* 0x0000000000848947 */ /* 0x000fea0003800000 */
[----:B------:R-:W-:Y:S01]  /*05a0*/  UMOV UR4, 0x8 ;  /* 0x0000000800047882 */ /* 0x000fe20000000000 */
[----:B------:R-:W-:-:S04]  /*05b0*/  IMAD.MOV.U32 R2, RZ, RZ, 0xff ;  /* 0x000000ffff027424 */ /* 0x000fc800078e00ff */
[----:B------:R-:W-:Y:S04]  /*05c0*/  DEPBAR.LE SB1, 0x36 ;  /* 0x00009d800000791a */ /* 0x000fe80000000000 */
[----:B------:R-:W1:Y:S02]  /*05d0*/  UTCATOMSWS.FIND_AND_SET.ALIGN UP0, UR4, UR4 ;  /* 0x00000004000475e3 */ /* 0x000e640008000800 */
[----:B-1----:R-:W-:Y:S01]  /*05e0*/  PLOP3.LUT P0, PT, PT, PT, UP0, 0x80, 0x8 ;  /* 0x000000000008781c */ /* 0x002fe20003f0f008 */
[----:B------:R-:W-:-:S03]  /*05f0*/  IMAD.U32 R5, RZ, RZ, UR4 ;  /* 0x00000004ff057e24 */ /* 0x000fc6000f8e00ff */
[----:B------:R-:W-:-:S04]  /*0600*/  SEL R0, RZ, 0xffffffff, !P0 ;  /* 0xffffffffff007807 */ /* 0x000fc80004000000 */
[----:B------:R-:W-:Y:S01]  /*0610*/  ISETP.NE.AND P0, PT, R0, RZ, PT ;  /* 0x000000ff0000720c */ /* 0x000fe20003f05270 */
[----:B------:R-:W-:-:S12]  /*0620*/  IMAD.MOV.U32 R0, RZ, RZ, 0x1 ;  /* 0x00000001ff007424 */ /* 0x000fd800078e00ff */
[----:B------:R-:W-:Y:S05]  /*0630*/  @P0 BRA `(.L_x_9) ;  /* 0x0000000000240947 */ /* 0x000fea0003800000 */
.L_x_10:
[----:B------:R-:W-:Y:S05]  /*0640*/  NANOSLEEP 0x64 ;  /* 0x000000640000795d */ /* 0x000fea0003800000 */
[----:B------:R-:W-:-:S05]  /*0650*/  UMOV UR4, 0x8 ;  /* 0x0000000800047882 */ /* 0x000fca0000000000 */
[----:B------:R-:W-:Y:S04]  /*0660*/  DEPBAR.LE SB1, 0x36 ;  /* 0x00009d800000791a */ /* 0x000fe80000000000 */
[----:B------:R-:W1:Y:S02]  /*0670*/  UTCATOMSWS.FIND_AND_SET.ALIGN UP0, UR4, UR4 ;  /* 0x00000004000475e3 */ /* 0x000e640008000800 */
[----:B-1----:R-:W-:Y:S01]  /*0680*/  PLOP3.LUT P0, PT, PT, PT, UP0, 0x80, 0x8 ;  /* 0x000000000008781c */ /* 0x002fe20003f0f008 */
[----:B------:R-:W-:-:S03]  /*0690*/  IMAD.U32 R5, RZ, RZ, UR4 ;  /* 0x00000004ff057e24 */ /* 0x000fc6000f8e00ff */
[----:B------:R-:W-:-:S04]  /*06a0*/  SEL R3, RZ, 0xffffffff, !P0 ;  /* 0xffffffffff037807 */ /* 0x000fc80004000000 */
[----:B------:R-:W-:-:S13]  /*06b0*/  ISETP.NE.AND P0, PT, R3, RZ, PT ;  /* 0x000000ff0300720c */ /* 0x000fda0003f05270 */
[----:B------:R-:W-:Y:S05]  /*06c0*/  @!P0 BRA `(.L_x_10) ;  /* 0xfffffffc00dc8947 */ /* 0x000fea000383ffff */
.L_x_9:
[C---:B------:R-:W-:Y:S01]  /*06d0*/  VIADD R3, R5.reuse, 0x10 ;  /* 0x0000001005037836 */ /* 0x040fe20000000000 */
[----:B------:R-:W-:Y:S01]  /*06e0*/  UMOV UR4, 0x50 ;  /* 0x0000005000047882 */ /* 0x000fe20000000000 */
[----:B------:R-:W-:Y:S01]  /*06f0*/  SHF.L.U32 R2, R2, R5, RZ ;  /* 0x0000000502027219 */ /* 0x000fe200000006ff */
[----:B------:R-:W-:Y:S01]  /*0700*/  ULEA UR4, UR6, UR4, 0x18 ;  /* 0x0000000406047291 */ /* 0x000fe2000f8ec0ff */
[----:B------:R-:W-:Y:S01]  /*0710*/  IMAD.SHL.U32 R5, R5, 0x20, RZ ;  /* 0x0000002005057824 */ /* 0x000fe200078e00ff */
[----:B------:R-:W-:-:S04]  /*0720*/  SHF.L.U32 R3, R0, R3, RZ ;  /* 0x0000000300037219 */ /* 0x000fc800000006ff */
[----:B------:R-:W-:-:S05]  /*0730*/  LOP3.LUT R2, R3, R2, RZ, 0xfc, !PT ;  /* 0x0000000203027212 */ /* 0x000fca00078efcff */
[----:B------:R1:W-:Y:S04]  /*0740*/  ATOMS.OR RZ, [UR4], R2 ;  /* 0x00000002ffff798c */ /* 0x0003e8000b000004 */
[----:B------:R1:W-:Y:S01]  /*0750*/  STS [UR5+0x33cc8], R5 ;  /* 0x033cc805ff007988 */ /* 0x0003e20008000805 */
[----:B------:R-:W-:Y:S05]  /*0760*/  BRA `(.L_x_8) ;  /* 0x0000000000107947 */ /* 0x000fea0003800000 */
.L_x_7:
[----:B------:R-:W-:Y:S02]  /*0770*/  MOV R0, 0xffffffff ;  /* 0xffffffff00007802 */ /* 0x000fe40000000f00 */
[----:B------:R-:W-:-:S03]  /*0780*/  MOV R2, 0x7b0 ;  /* 0x000007b000027802 */ /* 0x000fc60000000f00 */
[----:B------:R1:W-:Y:S04]  /*0790*/  STS [UR5+0x33cc8], R0 ;  /* 0x033cc800ff007988 */ /* 0x0003e80008000805 */
[----:B-1----:R-:W-:Y:S05]  /*07a0*/  CALL.REL.NOINC `($__internal_1_$__cuda_sm10x_tcgen05_guardrail_trap_phase_invalid_during_alloc) ;  /* 0x0000002c008c7944 */ /* 0x002fea0003c00000 */
.L_x_8:
[----:B------:R-:W-:Y:S05]  /*07b0*/  WARPSYNC.ALL ;  /* 0x0000000000007948 */ /* 0x000fea0003800000 */
[----:B------:R-:W-:Y:S01]  /*07c0*/  NOP ;  /* 0x0000000000007918 */ /* 0x000fe20000000000 */
.L_x_2:
[----:B------:R-:W2:Y:S01]  /*07d0*/  LDC R0, c[0x0][0x388] ;  /* 0x0000e200ff007b82 */ /* 0x000ea20000000800 */
[----:B------:R-:W3:Y:S07]  /*07e0*/  S2R R23, SR_LANEID ;  /* 0x0000000000177919 */ /* 0x000eee0000000000 */
[----:B----4-:R-:W-:Y:S01]  /*07f0*/  BAR.SYNC.DEFER_BLOCKING 0x0 ;  /* 0x0000000000007b1d */ /* 0x010fe20000010000 */
[----:B------:R-:W-:Y:S01]  /*0800*/  ISETP.NE.AND P0, PT, R22, RZ, PT ;  /* 0x000000ff1600720c */ /* 0x000fe20003f05270 */
[----:B--2---:R-:W-:-:S05]  /*0810*/  VIADD R0, R0, 0x7f ;  /* 0x0000007f00007836 */ /* 0x004fca0000000000 */
[----:B------:R-:W-:-:S05]  /*0820*/  SHF.R.U32.HI R20, RZ, 0x7, R0 ;  /* 0x00000007ff147819 */ /* 0x000fca0000011600 */
[----:B------:R-:W-:Y:S02]  /*0830*/  IMAD.SHL.U32 R40, R20, 0x40, RZ ;  /* 0x0000004014287824 */ /* 0x000fe400078e00ff */
[----:B---3--:R-:W-:Y:S05]  /*0840*/  @!P0 BRA `(.L_x_11) ;  /* 0x0000000c00f48947 */ /* 0x008fea0003800000 */
[----:B------:R-:W-:Y:S01]  /*0850*/  ISETP.NE.AND P0, PT, R22, 0x1, PT ;  /* 0x000000011600780c */ /* 0x000fe20003f05270 */
[----:B------:R-:W2:-:S12]  /*0860*/  S2UR UR5, SR_CgaCtaId ;  /* 0x00000000000579c3 */ /* 0x000e980000008800 */
[----:B------:R-:W-:Y:S05]  /*0870*/  @!P0 BRA `(.L_x_12) ;  /* 0x00000004007c8947 */ /* 0x000fea0003800000 */
[----:B------:R-:W-:-:S13]  /*0880*/  ISETP.NE.AND P0, PT, R22, 0x2, PT ;  /* 0x000000021600780c */ /* 0x000fda0003f05270 */
[----:B------:R-:W-:Y:S05]  /*0890*/  @P0 BRA `(.L_x_13) ;  /* 0x0000001c00340947 */ /* 0x000fea0003800000 */
[----:B------:R-:W3:Y:S02]  /*08a0*/  S2UR UR4, SR_CTAID.X ;  /* 0x00000000000479c3 */ /* 0x000ee40000002500 */
[----:B---3--:R-:W-:-:S13]  /*08b0*/  ISETP.LE.U32.AND P0, PT, R40, UR4, PT ;  /* 0x0000000428007c0c */ /* 0x008fda000bf03070 */
[----:B--2---:R-:W-:Y:S05]  /*08c0*/  @P0 EXIT ;  /* 0x000000000000094d */ /* 0x004fea0003800000 */
[--C-:B------:R-:W-:Y:S01]  /*08d0*/  SHF.R.U32.HI R22, RZ, 0x3, R23.reuse ;  /* 0x00000003ff167819 */ /* 0x100fe20000011617 */
[----:B------:R-:W-:Y:S01]  /*08e0*/  ULOP3.LUT UR4, URZ, UR4, URZ, 0x33, !UPT ;  /* 0x00000004ff047292 */ /* 0x000fe2000f8e33ff */
[----:B------:R-:W-:Y:S01]  /*08f0*/  IMAD.MOV.U32 R9, RZ, RZ, RZ ;  /* 0x000000ffff097224 */ /* 0x000fe200078e00ff */
[----:B------:R-:W-:Y:S01]  /*0900*/  UMOV UR5, URZ ;  /* 0x000000ff00057c82 */ /* 0x000fe20008000000 */
[C---:B------:R-:W-:Y:S01]  /*0910*/  LOP3.LUT R20, R22.reuse, 0x2, RZ, 0x3c, !PT ;  /* 0x0000000216147812 */ /* 0x040fe200078e3cff */
[C---:B------:R-:W-:Y:S01]  /*0920*/  IMAD.SHL.U32 R0, R22.reuse, 0x20, RZ ;  /* 0x0000002016007824 */ /* 0x040fe200078e00ff */
[----:B------:R-:W-:Y:S01]  /*0930*/  LOP3.LUT R4, R22, 0x3, RZ, 0x3c, !PT ;  /* 0x0000000316047812 */ /* 0x000fe200078e3cff */
[----:B------:R-:W-:Y:S01]  /*0940*/  VIADD R27, R40, UR4 ;  /* 0x00000004281b7c36 */ /* 0x000fe20008000000 */
[----:B------:R-:W-:Y:S01]  /*0950*/  LOP3.LUT R6, R22, 0x1, RZ, 0x3c, !PT ;  /* 0x0000000116067812 */ /* 0x000fe200078e3cff */
[C-C-:B------:R-:W-:Y:S01]  /*0960*/  IMAD.IADD R26, R0.reuse, 0x1, R23.reuse ;  /* 0x00000001001a7824 */ /* 0x140fe200078e0217 */
[C---:B-1----:R-:W-:Y:S01]  /*0970*/  LOP3.LUT R2, R0.reuse, 0x20, RZ, 0x3c, !PT ;  /* 0x0000002000027812 */ /* 0x042fe200078e3cff */
[C---:B------:R-:W-:Y:S01]  /*0980*/  IMAD R22, R23.reuse, 0x4, R22 ;  /* 0x0000000417167824 */ /* 0x040fe200078e0216 */
[C---:B------:R-:W-:Y:S01]  /*0990*/  LOP3.LUT R24, R0.reuse, 0x40, RZ, 0x3c, !PT ;  /* 0x0000004000187812 */ /* 0x040fe200078e3cff */
[C---:B------:R-:W-:Y:S01]  /*09a0*/  IMAD R20, R23.reuse, 0x4, R20 ;  /* 0x0000000417147824 */ /* 0x040fe200078e0214 */
[----:B------:R-:W-:Y:S01]  /*09b0*/  LOP3.LUT R0, R0, 0x60, RZ, 0x3c, !PT ;  /* 0x0000006000007812 */ /* 0x000fe200078e3cff */
[C---:B------:R-:W-:Y:S01]  /*09c0*/  IMAD R19, R23.reuse, 0x4, R4 ;  /* 0x0000000417137824 */ /* 0x040fe200078e0204 */
[----:B------:R-:W-:Y:S01]  /*09d0*/  IADD3 R25, PT, PT, R2, R23, RZ ;  /* 0x0000001702197210 */ /* 0x000fe20007ffe0ff */
[----:B------:R-:W-:Y:S01]  /*09e0*/  HFMA2 R2, -RZ, RZ, 0, 0 ;  /* 0x00000000ff027431 */ /* 0x000fe200000001ff */
[----:B------:R-:W-:Y:S01]  /*09f0*/  LEA R21, R23, R6, 0x2 ;  /* 0x0000000617157211 */ /* 0x000fe200078e10ff */
[----:B------:R-:W-:Y:S01]  /*0a00*/  IMAD.IADD R24, R24, 0x1, R23 ;  /* 0x0000000118187824 */ /* 0x000fe200078e0217 */
[----:B------:R-:W-:Y:S01]  /*0a10*/  SHF.R.U32.HI R27, RZ, 0x7, R27 ;  /* 0x00000007ff1b7819 */ /* 0x000fe2000001161b */
[----:B------:R-:W-:-:S07]  /*0a20*/  IMAD.IADD R23, R0, 0x1, R23 ;  /* 0x0000000100177824 */ /* 0x000fce00078e0217 */
.L_x_18:
[----:B------:R-:W1:Y:S01]  /*0a30*/  S2R R0, SR_CgaCtaId ;  /* 0x0000000000007919 */ /* 0x000e620000008800 */
[----:B------:R-:W-:Y:S01]  /*0a40*/  MOV R3, 0x400 ;  /* 0x0000040000037802 */ /* 0x000fe20000000f00 */
[----:B------:R-:W-:-:S03]  /*0a50*/  UMOV UR4, URZ ;  /* 0x000000ff00047c82 */ /* 0x000fc60008000000 */
[----:B-1----:R-:W-:-:S07]  /*0a60*/  LEA R0, R0, R3, 0x18 ;  /* 0x0000000300007211 */ /* 0x002fce00078ec0ff */
.L_x_17:
[C---:B------:R-:W-:Y:S01]  /*0a70*/  IMAD R6, R9.reuse, 0x8, R0 ;  /* 0x0000000809067824 */ /* 0x040fe200078e0200 */
[C---:B------:R-:W-:Y:S01]  /*0a80*/  ISETP.NE.AND P0, PT, R9.reuse, 0x6, PT ;  /* 0x000000060900780c */ /* 0x040fe20003f05270 */
[----:B------:R-:W-:Y:S01]  /*0a90*/  IMAD.U32 R11, R2, -0x80000000, RZ ;  /* 0x80000000020b7824 */ /* 0x000fe200078e00ff */
[----:B------:R-:W-:Y:S01]  /*0aa0*/  ULOP3.LUT UP0, URZ, UR4, 0x2, URZ, 0xc0, !UPT ;  /* 0x0000000204ff7892 */ /* 0x000fe2000f80c0ff */
[----:B------:R-:W-:Y:S02]  /*0ab0*/  VIADD R5, R9, 0x1 ;  /* 0x0000000109057836 */ /* 0x000fe40000000000 */
[----:B------:R-:W1:Y:S01]  /*0ac0*/  SYNCS.PHASECHK.TRANS64.TRYWAIT P1, [R6+URZ+0x33c00], R11 ;  /* 0x033c000b060075a7 */ /* 0x000e6200080211ff */
[----:B------:R-:W-:Y:S02]  /*0ad0*/  VIADD R4, R6, 0x33c70 ;  /* 0x00033c7006047836 */ /* 0x000fe40000000000 */
[----:B------:R-:W-:-:S03]  /*0ae0*/  SEL R5, R5, RZ, P0 ;  /* 0x000000ff05057207 */ /* 0x000fc60000000000 */
[----:B------:R-:W-:Y:S02]  /*0af0*/  PRMT R4, RZ, 0x654, R4 ;  /* 0x00000654ff047816 */ /* 0x000fe40000000004 */
[----:B------:R-:W-:-:S04]  /*0b00*/  ISETP.NE.AND P0, PT, R5, RZ, PT ;  /* 0x000000ff0500720c */ /* 0x000fc80003f05270 */
[----:B------:R-:W-:-:S04]  /*0b10*/  SEL R3, RZ, 0x1, P0 ;  /* 0x00000001ff037807 */ /* 0x000fc80000000000 */
[----:B------:R-:W-:Y:S01]  /*0b20*/  LOP3.LUT R3, R2, R3, RZ, 0x3c, !PT ;  /* 0x0000000302037212 */ /* 0x000fe200078e3cff */
[----:B------:R-:W-:-:S04]  /*0b30*/  IMAD R2, R5, 0x8, R0 ;  /* 0x0000000805027824 */ /* 0x000fc800078e0200 */
[----:B------:R-:W-:Y:S01]  /*0b40*/  IMAD.U32 R7, R3, -0x80000000, RZ ;  /* 0x8000000003077824 */ /* 0x000fe200078e00ff */
[----:B-1----:R-:W-:Y:S06]  /*0b50*/  @!P1 BRA `(.L_x_14) ;  /* 0x0000002400949947 */ /* 0x002fec0003800000 */
.L_x_43:
[----:B------:R-:W-:Y:S05]  /*0b60*/  BRA.U UP0, `(.L_x_15) ;  /* 0x0000000100747547 */ /* 0x000fea000b800000 */
[----:B-1----:R-:W-:-:S04]  /*0b70*/  LEA R6, R9, R0, 0x9 ;  /* 0x0000000009067211 */ /* 0x002fc800078e48ff */
[-C--:B------:R-:W-:Y:S01]  /*0b80*/  LEA R18, R26, R6.reuse, 0x2 ;  /* 0x000000061a127211 */ /* 0x080fe200078e10ff */
[--C-:B------:R-:W-:Y:S01]  /*0b90*/  IMAD R15, R25, 0x4, R6.reuse ;  /* 0x00000004190f7824 */ /* 0x100fe200078e0206 */
[-C--:B------:R-:W-:Y:S01]  /*0ba0*/  LEA R14, R24, R6.reuse, 0x2 ;  /* 0x00000006180e7211 */ /* 0x080fe200078e10ff */
[--C-:B------:R-:W-:Y:S01]  /*0bb0*/  IMAD R12, R23, 0x4, R6.reuse ;  /* 0x00000004170c7824 */ /* 0x100fe200078e0206 */
[-C--:B------:R-:W-:Y:S01]  /*0bc0*/  LEA R10, R22, R6.reuse, 0x2 ;  /* 0x00000006160a7211 */ /* 0x080fe200078e10ff */
[----:B------:R-:W1:Y:S01]  /*0bd0*/  LDS R17, [R18+0x32000] ;  /* 0x0320000012117984 */ /* 0x000e620000000800 */
[--C-:B------:R-:W-:Y:S01]  /*0be0*/  IMAD R9, R21, 0x4, R6.reuse ;  /* 0x0000000415097824 */ /* 0x100fe200078e0206 */
[----:B------:R-:W-:Y:S01]  /*0bf0*/  LEA R8, R20, R6, 0x2 ;  /* 0x0000000614087211 */ /* 0x000fe200078e10ff */
[----:B------:R-:W-:Y:S01]  /*0c00*/  IMAD R6, R19, 0x4, R6 ;  /* 0x0000000413067824 */ /* 0x000fe200078e0206 */
[----:B------:R-:W2:Y:S04]  /*0c10*/  LDS R16, [R15+0x32000] ;  /* 0x032000000f107984 */ /* 0x000ea80000000800 */
[----:B------:R-:W3:Y:S04]  /*0c20*/  LDS R13, [R14+0x32000] ;  /* 0x032000000e0d7984 */ /* 0x000ee80000000800 */
[----:B------:R-:W4:Y:S01]  /*0c30*/  LDS R11, [R12+0x32000] ;  /* 0x032000000c0b7984 */ /* 0x000f220000000800 */
[----:B------:R-:W-:-:S03]  /*0c40*/  NOP ;  /* 0x0000000000007918 */ /* 0x000fc60000000000 */
[----:B-1----:R-:W-:Y:S04]  /*0c50*/  STS [R10+0x32000], R17 ;  /* 0x032000110a007388 */ /* 0x002fe80000000800 */
[----:B--2---:R-:W-:Y:S04]  /*0c60*/  STS [R9+0x32000], R16 ;  /* 0x0320001009007388 */ /* 0x004fe80000000800 */
[----:B---3--:R-:W-:Y:S04]  /*0c70*/  STS [R8+0x32000], R13 ;  /* 0x0320000d08007388 */ /* 0x008fe80000000800 */
[----:B----4-:R-:W-:Y:S04]  /*0c80*/  STS [R6+0x32000], R11 ;  /* 0x0320000b06007388 */ /* 0x010fe80000000800 */
[----:B------:R-:W1:Y:S04]  /*0c90*/  LDS R29, [R18+0x32e00] ;  /* 0x032e0000121d7984 */ /* 0x000e680000000800 */
[----:B------:R-:W2:Y:S04]  /*0ca0*/  LDS R28, [R15+0x32e00] ;  /* 0x032e00000f1c7984 */ /* 0x000ea80000000800 */
[----:B------:R-:W3:Y:S04]  /*0cb0*/  LDS R31, [R14+0x32e00] ;  /* 0x032e00000e1f7984 */ /* 0x000ee80000000800 */
[----:B------:R-:W4:Y:S01]  /*0cc0*/  LDS R33, [R12+0x32e00] ;  /* 0x032e00000c217984 */ /* 0x000f220000000800 */
[----:B------:R-:W-:-:S03]  /*0cd0*/  NOP ;  /* 0x0000000000007918 */ /* 0x000fc60000000000 */
[----:B-1----:R1:W-:Y:S04]  /*0ce0*/  STS [R10+0x32e00], R29 ;  /* 0x032e001d0a007388 */ /* 0x0023e80000000800 */
[----:B--2---:R1:W-:Y:S04]  /*0cf0*/  STS [R9+0x32e00], R28 ;  /* 0x032e001c09007388 */ /* 0x0043e80000000800 */
[----:B---3--:R1:W-:Y:S04]  /*0d00*/  STS [R8+0x32e00], R31 ;  /* 0x032e001f08007388 */ /* 0x0083e80000000800 */
[----:B----4-:R1:W-:Y:S01]  /*0d10*/  STS [R6+0x32e00], R33 ;  /* 0x032e002106007388 */ /* 0x0103e20000000800 */
[----:B------:R2:W-:Y:S06]  /*0d20*/  MEMBAR.ALL.CTA ;  /* 0x0000000000007992 */ /* 0x0005ec0000008000 */
[----:B--2---:R-:W2:Y:S02]  /*0d30*/  FENCE.VIEW.ASYNC.S ;  /* 0x00000000000073c6 */ /* 0x004ea40000000000 */
.L_x_15:
[----:B--2---:R2:W-:Y:S01]  /*0d40*/  SYNCS.ARRIVE.TRANS64.RED.A1T0 RZ, [R4+URZ], RZ ;  /* 0x000000ff04ff79a7 */ /* 0x0045e200081004ff */
[----:B------:R-:W3:Y:S02]  /*0d50*/  SYNCS.PHASECHK.TRANS64.TRYWAIT P0, [R2+URZ+0x33c00], R7 ;  /* 0x033c0007020075a7 */ /* 0x000ee400080011ff */
[----:B--23--:R-:W-:Y:S05]  /*0d60*/  @!P0 BRA `(.L_x_16) ;  /* 0x0000002400288947 */ /* 0x00cfea0003800000 */
.L_x_45:
[C---:B------:R-:W-:Y:S01]  /*0d70*/  ISETP.NE.AND P0, PT, R5.reuse, 0x6, PT ;  /* 0x000000060500780c */ /* 0x040fe20003f05270 */
[----:B------:R-:W-:Y:S01]  /*0d80*/  VIADD R5, R5, 0x1 ;  /* 0x0000000105057836 */ /* 0x000fe20000000000 */
[----:B------:R-:W-:Y:S01]  /*0d90*/  UIADD3 UR4, UPT, UPT, UR4, 0x2, URZ ;  /* 0x0000000204047890 */ /* 0x000fe2000fffe0ff */
[----:B-1----:R-:W-:-:S03]  /*0da0*/  VIADD R2, R2, 0x33c70 ;  /* 0x00033c7002027836 */ /* 0x002fc60000000000 */
[----:B------:R-:W-:Y:S01]  /*0db0*/  SEL R9, R5, RZ, P0 ;  /* 0x000000ff05097207 */ /* 0x000fe20000000000 */
[----:B------:R-:W-:Y:S01]  /*0dc0*/  UISETP.NE.AND UP0, UPT, UR4, 0x38, UPT ;  /* 0x000000380400788c */ /* 0x000fe2000bf05270 */
[----:B------:R-:W-:Y:S02]  /*0dd0*/  PRMT R2, RZ, 0x654, R2 ;  /* 0x00000654ff027816 */ /* 0x000fe40000000002 */
[----:B------:R-:W-:Y:S02]  /*0de0*/  ISETP.NE.AND P0, PT, R9, RZ, PT ;  /* 0x000000ff0900720c */ /* 0x000fe40003f05270 */
[----:B------:R1:W-:Y:S02]  /*0df0*/  SYNCS.ARRIVE.TRANS64.RED.A1T0 RZ, [R2+URZ], RZ ;  /* 0x000000ff02ff79a7 */ /* 0x0003e400081004ff */
[----:B-1----:R-:W-:-:S04]  /*0e00*/  SEL R2, RZ, 0x1, P0 ;  /* 0x00000001ff027807 */ /* 0x002fc80000000000 */
[----:B------:R-:W-:Y:S01]  /*0e10*/  LOP3.LUT R2, R3, R2, RZ, 0x3c, !PT ;  /* 0x0000000203027212 */ /* 0x000fe200078e3cff */
[----:B------:R-:W-:Y:S06]  /*0e20*/  BRA.U UP0, `(.L_x_17) ;  /* 0xfffffffd00107547 */ /* 0x000fec000b83ffff */
[----:B------:R-:W-:-:S13]  /*0e30*/  ISETP.NE.AND P0, PT, R27, UR5, PT ;  /* 0x000000051b007c0c */ /* 0x000fda000bf05270 */
[----:B------:R-:W-:Y:S05]  /*0e40*/  @!P0 EXIT ;  /* 0x000000000000894d */ /* 0x000fea0003800000 */
[----:B------:R-:W-:Y:S01]  /*0e50*/  UIADD3 UR5, UPT, UPT, UR5, 0x1, URZ ;  /* 0x0000000105057890 */ /* 0x000fe2000fffe0ff */
[----:B------:R-:W-:Y:S05]  /*0e60*/  BRA `(.L_x_18) ;  /* 0xfffffff800f07947 */ /* 0x000fea000383ffff */
.L_x_12:
[----:B--2---:R-:W-:-:S09]  /*0e70*/  UISETP.NE.AND UP0, UPT, UR5, URZ, UPT ;  /* 0x000000ff0500728c */ /* 0x004fd2000bf05270 */
[----:B------:R-:W-:Y:S05]  /*0e80*/  BRA.U UP0, `(.L_x_13) ;  /* 0x0000001500b87547 */ /* 0x000fea000b800000 */
[----:B------:R-:W2:Y:S01]  /*0e90*/  S2UR UR4, SR_CTAID.X ;  /* 0x00000000000479c3 */ /* 0x000ea20000002500 */
[----:B------:R-:W-:Y:S01]  /*0ea0*/  UMOV UR8, 0x400 ;  /* 0x0000040000087882 */ /* 0x000fe20000000000 */
[----:B------:R-:W-:Y:S01]  /*0eb0*/  ISETP.GE.U32.AND P1, PT, R23, 0x7, PT ;  /* 0x000000071700780c */ /* 0x000fe20003f26070 */
[----:B------:R-:W-:-:S04]  /*0ec0*/  ULEA UR8, UR5, UR8, 0x18 ;  /* 0x0000000805087291 */ /* 0x000fc8000f8ec0ff */
[----:B------:R-:W-:Y:S02]  /*0ed0*/  UIADD3 UR6, UPT, UPT, UR8, 0x8000, URZ ;  /* 0x0000800008067890 */ /* 0x000fe4000fffe0ff */
[----:B------:R-:W-:Y:S02]  /*0ee0*/  UIADD3 UR5, UPT, UPT, UR8, 0x24000, URZ ;  /* 0x0002400008057890 */ /* 0x000fe4000fffe0ff */
[----:B------:R-:W-:Y:S02]  /*0ef0*/  USHF.R.U32.HI UR6, URZ, 0x4, UR6 ;  /* 0x00000004ff067899 */ /* 0x000fe40008011606 */
[----:B------:R-:W-:Y:S02]  /*0f00*/  USHF.R.U32.HI UR5, URZ, 0x4, UR5 ;  /* 0x00000004ff057899 */ /* 0x000fe40008011605 */
[----:B------:R-:W-:Y:S02]  /*0f10*/  ULOP3.LUT UR6, UR6, 0x3fc0, URZ, 0xc0, !UPT ;  /* 0x00003fc006067892 */ /* 0x000fe4000f8ec0ff */
[----:B------:R-:W-:Y:S01]  /*0f20*/  ULOP3.LUT UR5, UR5, 0x3fc0, URZ, 0xc0, !UPT ;  /* 0x00003fc005057892 */ /* 0x000fe2000f8ec0ff */
[----:B--2---:R-:W-:-:S13]  /*0f30*/  ISETP.LE.U32.AND P0, PT, R40, UR4, PT ;  /* 0x0000000428007c0c */ /* 0x004fda000bf03070 */
[----:B------:R-:W-:Y:S05]  /*0f40*/  @P0 EXIT ;  /* 0x000000000000094d */ /* 0x000fea0003800000 */
[----:B------:R-:W-:Y:S01]  /*0f50*/  ULOP3.LUT UR4, URZ, UR4, URZ, 0x33, !UPT ;  /* 0x00000004ff047292 */ /* 0x000fe2000f8e33ff */
[C---:B------:R-:W-:Y:S01]  /*0f60*/  LEA R7, R23.reuse, UR6, 0xa ;  /* 0x0000000617077c11 */ /* 0x040fe2000f8e50ff */
[----:B------:R-:W-:Y:S01]  /*0f70*/  IMAD.MOV.U32 R4, RZ, RZ, RZ ;  /* 0x000000ffff047224 */ /* 0x000fe200078e00ff */
[----:B-1----:R-:W-:Y:S01]  /*0f80*/  LEA R5, R23, UR5, 0x9 ;  /* 0x0000000517057c11 */ /* 0x002fe2000f8e48ff */
[----:B------:R-:W-:Y:S01]  /*0f90*/  UMOV UR17, URZ ;  /* 0x000000ff00117c82 */ /* 0x000fe20008000000 */
[----:B------:R-:W-:Y:S01]  /*0fa0*/  SEL R7, R7, RZ, !P1 ;  /* 0x000000ff07077207 */ /* 0x000fe20004800000 */
[----:B------:R-:W-:Y:S01]  /*0fb0*/  VIADD R3, R40, UR4 ;  /* 0x0000000428037c36 */ /* 0x000fe20008000000 */
[----:B------:R-:W-:Y:S01]  /*0fc0*/  SEL R5, R5, RZ, !P1 ;  /* 0x000000ff05057207 */ /* 0x000fe20004800000 */
[----:B------:R-:W-:Y:S01]  /*0fd0*/  UMOV UR13, URZ ;  /* 0x000000ff000d7c82 */ /* 0x000fe20008000000 */
[----:B------:R-:W-:Y:S01]  /*0fe0*/  UMOV UR6, 0x80 ;  /* 0x0000008000067882 */ /* 0x000fe20000000000 */
[----:B------:R-:W-:Y:S01]  /*0ff0*/  UMOV UR7, 0x84 ;  /* 0x0000008400077882 */ /* 0x000fe20000000000 */
[----:B------:R-:W-:Y:S01]  /*1000*/  SHF.R.U32.HI R3, RZ, 0x7, R3 ;  /* 0x00000007ff037819 */ /* 0x000fe20000011603 */
[----:B------:R-:W-:Y:S01]  /*1010*/  UMOV UR4, 0x80 ;  /* 0x0000008000047882 */ /* 0x000fe20000000000 */
[----:B------:R-:W-:-:S05]  /*1020*/  UMOV UR5, 0x84 ;  /* 0x0000008400057882 */ /* 0x000fca0000000000 */
.L_x_25:
[----:B------:R-:W-:Y:S02]  /*1030*/  USHF.R.U32.HI UR10, URZ, 0x1, UR17 ;  /* 0x00000001ff0a7899 */ /* 0x000fe40008011611 */
[----:B------:R-:W-:Y:S02]  /*1040*/  USHF.L.U32 UR9, UR17, 0x3, URZ ;  /* 0x0000000311097899 */ /* 0x000fe400080006ff */
[----:B------:R-:W-:Y:S02]  /*1050*/  ULOP3.LUT UR10, UR10, 0x1, URZ, 0xc, !UPT ;  /* 0x000000010a0a7892 */ /* 0x000fe4000f8e0cff */
[----:B------:R-:W-:Y:S02]  /*1060*/  ULOP3.LUT UR9, UR9, 0x8, URZ, 0xc0, !UPT ;  /* 0x0000000809097892 */ /* 0x000fe4000f8ec0ff */
[----:B------:R-:W-:Y:S02]  /*1070*/  USHF.L.U32 UR10, UR10, 0x1f, URZ ;  /* 0x0000001f0a0a7899 */ /* 0x000fe400080006ff */
[----:B------:R-:W-:-:S02]  /*1080*/  USHF.L.U32 UR12, UR17, 0x6, URZ ;  /* 0x00000006110c7899 */ /* 0x000fc400080006ff */
[----:B------:R-:W-:Y:S01]  /*1090*/  MOV R0, UR9 ;  /* 0x0000000900007c02 */ /* 0x000fe20008000f00 */
[----:B------:R-:W-:Y:S01]  /*10a0*/  UIADD3 UR9, UPT, UPT, UR8, UR9, URZ ;  /* 0x0000000908097290 */ /* 0x000fe2000fffe0ff */
[----:B------:R-:W-:Y:S01]  /*10b0*/  MOV R9, UR10 ;  /* 0x0000000a00097c02 */ /* 0x000fe20008000f00 */
[----:B------:R-:W-:Y:S02]  /*10c0*/  ULOP3.LUT UR12, UR12, 0x40, URZ, 0xc0, !UPT ;  /* 0x000000400c0c7892 */ /* 0x000fe4000f8ec0ff */
[----:B------:R-:W-:Y:S01]  /*10d0*/  UIADD3 UR11, UPT, UPT, UR9, 0x33ca8, URZ ;  /* 0x00033ca8090b7890 */ /* 0x000fe2000fffe0ff */
[----:B------:R-:W1:Y:S02]  /*10e0*/  SYNCS.PHASECHK.TRANS64.TRYWAIT P0, [R0+UR8+0x33cb8], R9 ;  /* 0x033cb809000075a7 */ /* 0x000e640008001108 */
[----:B-1----:R-:W-:Y:S09]  /*10f0*/  @!P0 BRA `(.L_x_19) ;  /* 0x00000020005c8947 */ /* 0x002ff20003800000 */
.L_x_47:
[----:B------:R-:W-:Y:S01]  /*1100*/  NOP ;  /* 0x0000000000007918 */ /* 0x000fe20000000000 */
[----:B------:R-:W-:-:S05]  /*1110*/  UMOV UR16, URZ ;  /* 0x000000ff00107c82 */ /* 0x000fca0008000000 */
.L_x_24:
[----:B------:R-:W-:Y:S01]  /*1120*/  ULEA UR10, UR13, UR8, 0x3 ;  /* 0x000000080d0a7291 */ /* 0x000fe2000f8e18ff */
[----:B-1----:R-:W-:Y:S01]  /*1130*/  SHF.L.U32 R9, R4, 0x1f, RZ ;  /* 0x0000001f04097819 */ /* 0x002fe200000006ff */
[----:B------:R-:W-:Y:S01]  /*1140*/  ULOP3.LUT UP0, UR14, UR16, 0x2, URZ, 0xc0, !UPT ;  /* 0x00000002100e7892 */ /* 0x000fe2000f80c0ff */
[----:B------:R-:W-:Y:S06]  /*1150*/  MOV R0, UR13 ;  /* 0x0000000d00007c02 */ /* 0x000fec0008000f00 */
[----:B------:R-:W1:Y:S02]  /*1160*/  SYNCS.PHASECHK.TRANS64.TRYWAIT P0, [UR10+0x33c70], R9 ;  /* 0x033c7009ff0075a7 */ /* 0x000e64000800110a */
[----:B-12---:R-:W-:Y:S05]  /*1170*/  @!P0 BRA `(.L_x_20) ;  /* 0x00000020005c8947 */ /* 0x006fea0003800000 */
.L_x_49:
[----:B------:R-:W-:Y:S01]  /*1180*/  NOP ;  /* 0x0000000000007918 */ /* 0x000fe20000000000 */
[----:B------:R-:W-:Y:S05]  /*1190*/  BRA.U UP0, `(.L_x_21) ;  /* 0x0000000100307547 */ /* 0x000fea000b800000 */
[----:B------:R-:W-:Y:S01]  /*11a0*/  ULEA UR9, UR13, UR8, 0x9 ;  /* 0x000000080d097291 */ /* 0x000fe2000f8e48ff */
[----:B------:R-:W-:Y:S01]  /*11b0*/  UMOV UR19, 0x4008 ;  /* 0x0000400800137882 */ /* 0x000fe20000000000 */
[----:B------:R-:W-:Y:S02]  /*11c0*/  UMOV UR21, 0x4008 ;  /* 0x0000400800157882 */ /* 0x000fe40000000000 */
[----:B------:R-:W-:Y:S02]  /*11d0*/  UIADD3 UR15, UPT, UPT, UR9, 0x32000, URZ ;  /* 0x00032000090f7890 */ /* 0x000fe4000fffe0ff */
[----:B------:R-:W-:Y:S02]  /*11e0*/  UIADD3 UR9, UPT, UPT, UR9, 0x32e00, URZ ;  /* 0x00032e0009097890 */ /* 0x000fe4000fffe0ff */
[----:B------:R-:W-:Y:S02]  /*11f0*/  USHF.R.U32.HI UR15, URZ, 0x4, UR15 ;  /* 0x00000004ff0f7899 */ /* 0x000fe4000801160f */
[----:B------:R-:W-:Y:S02]  /*1200*/  USHF.R.U32.HI UR9, URZ, 0x4, UR9 ;  /* 0x00000004ff097899 */ /* 0x000fe40008011609 */
[----:B------:R-:W-:Y:S02]  /*1210*/  ULOP3.LUT UR18, UR15, 0x3fe0, URZ, 0xc0, !UPT ;  /* 0x00003fe00f127892 */ /* 0x000fe4000f8ec0ff */
[----:B------:R-:W-:Y:S07]  /*1220*/  ULOP3.LUT UR20, UR9, 0x3fe0, URZ, 0xc0, !UPT ;  /* 0x00003fe009147892 */ /* 0x000fee000f8ec0ff */
[----:B------:R2:W-:Y:S02]  /*1230*/  UTCCP.T.S.4x32dp128bit tmem[0x80], gdesc[UR18] ;  /* 0x00008012ff0079e7 */ /* 0x0005e40009100000 */
[----:B------:R2:W-:Y:S01]  /*1240*/  UTCCP.T.S.4x32dp128bit tmem[0x84], gdesc[UR20] ;  /* 0x00008414ff0079e7 */ /* 0x0005e20009100000 */
[----:B------:R-:W-:Y:S02]  /*1250*/  NOP ;  /* 0x0000000000007918 */ /* 0x000fe40000000000 */
.L_x_21:
[----:B------:R-:W-:Y:S01]  /*1260*/  UISETP.NE.AND UP0, UPT, UR13, 0x6, UPT ;  /* 0x000000060d00788c */ /* 0x000fe2000bf05270 */
[----:B-1----:R-:W1:Y:S01]  /*1270*/  SHFL.IDX PT, R2, R7, R0, 0x1f ;  /* 0x00001f0007027589 */ /* 0x002e6200000e0000 */
[----:B------:R-:W-:Y:S01]  /*1280*/  UIADD3 UR9, UPT, UPT, UR13, 0x1, URZ ;  /* 0x000000010d097890 */ /* 0x000fe2000fffe0ff */
[----:B------:R-:W-:Y:S03]  /*1290*/  NOP ;  /* 0x0000000000007918 */ /* 0x000fe60000000000 */
[----:B------:R-:W-:Y:S03]  /*12a0*/  USEL UR9, UR9, URZ, UP0 ;  /* 0x000000ff09097287 */ /* 0x000fe60008000000 */
[----:B------:R3:W4:Y:S01]  /*12b0*/  SHFL.IDX PT, R6, R5, R0, 0x1f ;  /* 0x00001f0005067589 */ /* 0x00072200000e0000 */
[----:B------:R-:W-:Y:S02]  /*12c0*/  USHF.L.U32 UR15, UR14, 0x4, URZ ;  /* 0x000000040e0f7899 */ /* 0x000fe400080006ff */
[----:B------:R-:W-:Y:S02]  /*12d0*/  ULEA UR13, UR9, UR8, 0x3 ;  /* 0x00000008090d7291 */ /* 0x000fe4000f8e18ff */
[----:B------:R-:W-:Y:S01]  /*12e0*/  ULEA UR14, UR14, 0x890, 0xd ;  /* 0x000008900e0e7891 */ /* 0x000fe2000f8e68ff */
[----:B------:R-:W-:Y:S01]  /*12f0*/  ISETP.NE.AND P0, PT, RZ, UR9, PT ;  /* 0x00000009ff007c0c */ /* 0x000fe2000bf05270 */
[----:B------:R-:W-:Y:S02]  /*1300*/  UISETP.NE.AND UP0, UPT, UR16, URZ, UPT ;  /* 0x000000ff1000728c */ /* 0x000fe4000bf05270 */
[----:B------:R-:W-:Y:S01]  /*1310*/  UPRMT UR15, UR15, 0x5410, UR14 ;  /* 0x000054100f0f7896 */ /* 0x000fe2000800000e */
[----:B------:R-:W-:Y:S01]  /*1320*/  SEL R11, RZ, 0x1, P0 ;  /* 0x00000001ff0b7807 */ /* 0x000fe20000000000 */
[----:B------:R-:W-:Y:S01]  /*1330*/  UIADD3 UR10, UPT, UPT, UR10, 0x33c38, URZ ;  /* 0x00033c380a0a7890 */ /* 0x000fe2000fffe0ff */
[----:B------:R-:W-:Y:S02]  /*1340*/  UMOV UR14, URZ ;  /* 0x000000ff000e7c82 */ /* 0x000fe40008000000 */
[----:B------:R-:W-:Y:S01]  /*1350*/  LOP3.LUT R4, R4, R11, RZ, 0x3c, !PT ;  /* 0x0000000b04047212 */ /* 0x000fe200078e3cff */
[----:B--2---:R-:W-:Y:S01]  /*1360*/  UMOV UR21, 0x40004040 ;  /* 0x4000404000157882 */ /* 0x004fe20000000000 */
[----:B------:R-:W-:Y:S01]  /*1370*/  UMOV UR19, 0x40004040 ;  /* 0x4000404000137882 */ /* 0x000fe20000000000 */
[----:B------:R-:W-:Y:S01]  /*1380*/  UMOV UR25, 0x40004040 ;  /* 0x4000404000197882 */ /* 0x000fe20000000000 */
[----:B------:R-:W-:Y:S01]  /*1390*/  UMOV UR23, 0x40004040 ;  /* 0x4000404000177882 */ /* 0x000fe20000000000 */
[----:B------:R-:W-:Y:S01]  /*13a0*/  IMAD.U32 R9, R4, -0x80000000, RZ ;  /* 0x8000000004097824 */ /* 0x000fe200078e00ff */
[----:B------:R-:W-:Y:S01]  /*13b0*/  UMOV UR29, 0x40004040 ;  /* 0x40004040001d7882 */ /* 0x000fe20000000000 */
[----:B------:R-:W-:Y:S01]  /*13c0*/  UMOV UR27, 0x40004040 ;  /* 0x40004040001b7882 */ /* 0x000fe20000000000 */
[----:B------:R-:W-:Y:S01]  /*13d0*/  UMOV UR33, 0x40004040 ;  /* 0x4000404000217882 */ /* 0x000fe20000000000 */
[----:B------:R-:W-:Y:S01]  /*13e0*/  UMOV UR31, 0x40004040 ;  /* 0x40004040001f7882 */ /* 0x000fe20000000000 */
[----:B-1----:R-:W-:Y:S01]  /*13f0*/  R2UR UR20, R2 ;  /* 0x00000000021472ca */ /* 0x002fe200000e0000 */
[----:B---3--:R-:W-:Y:S01]  /*1400*/  IMAD.U32 R0, RZ, RZ, UR9 ;  /* 0x00000009ff007e24 */ /* 0x008fe2000f8e00ff */
[----:B----4-:R-:W-:Y:S11]  /*1410*/  R2UR UR18, R6 ;  /* 0x00000000061272ca */ /* 0x010ff600000e0000 */
[----:B------:R-:W-:Y:S02]  /*1420*/  UIADD3 UR24, UPT, UPT, UR20, 0x2, URZ ;  /* 0x0000000214187890 */ /* 0x000fe4000fffe0ff */
[----:B------:R-:W-:Y:S01]  /*1430*/  UIADD3 UR22, UPT, UPT, UR18, 0x2, URZ ;  /* 0x0000000212167890 */ /* 0x000fe2000fffe0ff */
[----:B------:R1:W-:Y:S01]  /*1440*/  UTCQMMA gdesc[UR20], gdesc[UR18], tmem[UR12], tmem[UR14], idesc[UR15], tmem[UR6], UP0 ;  /* 0x00060e1214007dea */ /* 0x0003e2000800030c */
[----:B------:R-:W-:Y:S02]  /*1450*/  UIADD3 UR28, UPT, UPT, UR20, 0x4, URZ ;  /* 0x00000004141c7890 */ /* 0x000fe4000fffe0ff */
[----:B------:R-:W-:Y:S02]  /*1460*/  UIADD3 UR26, UPT, UPT, UR18, 0x4, URZ ;  /* 0x00000004121a7890 */ /* 0x000fe4000fffe0ff */
[----:B------:R-:W-:Y:S02]  /*1470*/  UIADD3 UR32, UPT, UPT, UR20, 0x6, URZ ;  /* 0x0000000614207890 */ /* 0x000fe4000fffe0ff */
[----:B------:R-:W-:Y:S01]  /*1480*/  UIADD3 UR30, UPT, UPT, UR18, 0x6, URZ ;  /* 0x00000006121e7890 */ /* 0x000fe2000fffe0ff */
[----:B------:R1:W-:Y:S04]  /*1490*/  UTCQMMA gdesc[UR24], gdesc[UR22], tmem[UR12], tmem[UR14], idesc[UR15], tmem[UR6], UPT ;  /* 0x00060e1618007dea */ /* 0x0003e8000b80030c */
[----:B------:R1:W-:Y:S04]  /*14a0*/  UTCQMMA gdesc[UR28], gdesc[UR26], tmem[UR12], tmem[UR14], idesc[UR15], tmem[UR6], UPT ;  /* 0x00060e1a1c007dea */ /* 0x0003e8000b80030c */
[----:B------:R1:W-:Y:S01]  /*14b0*/  UTCQMMA gdesc[UR32], gdesc[UR30], tmem[UR12], tmem[UR14], idesc[UR15], tmem[UR6], UPT ;  /* 0x00060e1e20007dea */ /* 0x0003e2000b80030c */
[----:B------:R1:W-:Y:S01]  /*14c0*/  UTCBAR [UR10], URZ ;  /* 0x000000ff0a0073e9 */ /* 0x0003e200080000ff */
[----:B------:R-:W2:Y:S02]  /*14d0*/  SYNCS.PHASECHK.TRANS64.TRYWAIT P0, [UR13+0x33c70], R9 ;  /* 0x033c7009ff0075a7 */ /* 0x000ea4000800110d */
[----:B-12---:R-:W-:Y:S05]  /*14e0*/  @!P0 BRA `(.L_x_22) ;  /* 0x0000001c009c8947 */ /* 0x006fea0003800000 */
.L_x_51:
[----:B------:R-:W-:Y:S01]  /*14f0*/  UIADD3 UR10, UPT, UPT, UR16, 0x1, URZ ;  /* 0x00000001100a7890 */ /* 0x000fe2000fffe0ff */
[----:B-1----:R-:W1:Y:S01]  /*1500*/  SHFL.IDX PT, R2, R7, R0, 0x1f ;  /* 0x00001f0007027589 */ /* 0x002e6200000e0000 */
[----:B------:R-:W-:Y:S02]  /*1510*/  UIADD3 UR13, UPT, UPT, UR13, 0x33c38, URZ ;  /* 0x00033c380d0d7890 */ /* 0x000fe4000fffe0ff */
[----:B------:R-:W-:Y:S05]  /*1520*/  USHF.L.U32 UR14, UR10, 0xd, URZ ;  /* 0x0000000d0a0e7899 */ /* 0x000fea00080006ff */
[----:B------:R-:W2:Y:S01]  /*1530*/  SHFL.IDX PT, R6, R5, R0, 0x1f ;  /* 0x00001f0005067589 */ /* 0x000ea200000e0000 */
[----:B------:R-:W-:Y:S01]  /*1540*/  USHF.L.U32 UR15, UR10, 0x4, URZ ;  /* 0x000000040a0f7899 */ /* 0x000fe200080006ff */
[----:B------:R-:W-:Y:S01]  /*1550*/  NOP ;  /* 0x0000000000007918 */ /* 0x000fe20000000000 */
[----:B------:R-:W-:Y:S01]  /*1560*/  ULOP3.LUT UR14, UR14, 0x6000, URZ, 0xc0, !UPT ;  /* 0x000060000e0e7892 */ /* 0x000fe2000f8ec0ff */
[----:B------:R-:W-:Y:S01]  /*1570*/  NOP ;  /* 0x0000000000007918 */ /* 0x000fe20000000000 */
[----:B------:R-:W-:Y:S02]  /*1580*/  ULOP3.LUT UR15, UR15, 0x30, URZ, 0xc0, !UPT ;  /* 0x000000300f0f7892 */ /* 0x000fe4000f8ec0ff */
[----:B------:R-:W-:Y:S02]  /*1590*/  ULOP3.LUT UR14, UR14, 0x890, URZ, 0xfc, !UPT ;  /* 0x000008900e0e7892 */ /* 0x000fe4000f8efcff */
[----:B------:R-:W-:Y:S02]  /*15a0*/  UISETP.NE.AND UP0, UPT, UR10, 0x37, UPT ;  /* 0x000000370a00788c */ /* 0x000fe4000bf05270 */
[----:B------:R-:W-:Y:S01]  /*15b0*/  UPRMT UR15, UR15, 0x5410, UR14 ;  /* 0x000054100f0f7896 */ /* 0x000fe2000800000e */
[----:B------:R-:W-:Y:S02]  /*15c0*/  UMOV UR21, 0x40004040 ;  /* 0x4000404000157882 */ /* 0x000fe40000000000 */
[----:B------:R-:W-:Y:S01]  /*15d0*/  UMOV UR14, URZ ;  /* 0x000000ff000e7c82 */ /* 0x000fe20008000000 */
[----:B------:R-:W-:Y:S01]  /*15e0*/  UMOV UR19, 0x40004040 ;  /* 0x4000404000137882 */ /* 0x000fe20000000000 */
[----:B------:R-:W-:Y:S01]  /*15f0*/  UMOV UR25, 0x40004040 ;  /* 0x4000404000197882 */ /* 0x000fe20000000000 */
[----:B------:R-:W-:Y:S01]  /*1600*/  UMOV UR23, 0x40004040 ;  /* 0x4000404000177882 */ /* 0x000fe20000000000 */
[----:B------:R-:W-:Y:S01]  /*1610*/  UMOV UR29, 0x40004040 ;  /* 0x40004040001d7882 */ /* 0x000fe20000000000 */
[----:B-1----:R-:W-:Y:S01]  /*1620*/  R2UR UR20, R2 ;  /* 0x00000000021472ca */ /* 0x002fe200000e0000 */
[----:B------:R-:W-:Y:S01]  /*1630*/  UMOV UR27, 0x40004040 ;  /* 0x40004040001b7882 */ /* 0x000fe20000000000 */
[----:B--2---:R-:W-:Y:S01]  /*1640*/  R2UR UR18, R6 ;  /* 0x00000000061272ca */ /* 0x004fe200000e0000 */
[----:B------:R-:W-:Y:S01]  /*1650*/  UMOV UR33, 0x40004040 ;  /* 0x4000404000217882 */ /* 0x000fe20000000000 */
[----:B------:R-:W-:Y:S09]  /*1660*/  UMOV UR31, 0x40004040 ;  /* 0x40004040001f7882 */ /* 0x000ff20000000000 */
[----:B------:R-:W-:Y:S02]  /*1670*/  UIADD3 UR24, UPT, UPT, UR20, 0x2, URZ ;  /* 0x0000000214187890 */ /* 0x000fe4000fffe0ff */
[----:B------:R-:W-:Y:S01]  /*1680*/  UIADD3 UR22, UPT, UPT, UR18, 0x2, URZ ;  /* 0x0000000212167890 */ /* 0x000fe2000fffe0ff */
[----:B------:R1:W-:Y:S01]  /*1690*/  UTCQMMA gdesc[UR20], gdesc[UR18], tmem[UR12], tmem[UR14], idesc[UR15], tmem[UR4], UPT ;  /* 0x00040e1214007dea */ /* 0x0003e2000b80030c */
        /* <DEDUP_REMOVED lines=8> */
[----:B------:R-:W-:Y:S05]  /*1720*/  BRA.U UP0, `(.L_x_23) ;  /* 0x0000000100087547 */ /* 0x000fea000b800000 */
[----:B------:R2:W-:Y:S01]  /*1730*/  UTCBAR [UR11], URZ ;  /* 0x000000ff0b0073e9 */ /* 0x0005e200080000ff */
[----:B------:R-:W-:Y:S01]  /*1740*/  NOP ;  /* 0x0000000000007918 */ /* 0x000fe20000000000 */
.L_x_23:
[----:B------:R-:W-:Y:S02]  /*1750*/  UISETP.NE.AND UP0, UPT, UR9, 0x6, UPT ;  /* 0x000000060900788c */ /* 0x000fe4000bf05270 */
[----:B------:R-:W-:Y:S02]  /*1760*/  UIADD3 UR9, UPT, UPT, UR9, 0x1, URZ ;  /* 0x0000000109097890 */ /* 0x000fe4000fffe0ff */
[----:B------:R-:W-:Y:S02]  /*1770*/  UIADD3 UR16, UPT, UPT, UR16, 0x2, URZ ;  /* 0x0000000210107890 */ /* 0x000fe4000fffe0ff */
[----:B-1----:R-:W-:Y:S02]  /*1780*/  USEL UR13, UR9, URZ, UP0 ;  /* 0x000000ff090d7287 */ /* 0x002fe40008000000 */
[----:B------:R-:W-:Y:S04]  /*1790*/  UISETP.NE.AND UP0, UPT, UR16, 0x38, UPT ;  /* 0x000000381000788c */ /* 0x000fe8000bf05270 */
[----:B------:R-:W-:Y:S04]  /*17a0*/  ISETP.NE.AND P0, PT, RZ, UR13, PT ;  /* 0x0000000dff007c0c */ /* 0x000fe8000bf05270 */
[----:B------:R-:W-:Y:S04]  /*17b0*/  SEL R9, RZ, 0x1, P0 ;  /* 0x00000001ff097807 */ /* 0x000fe80000000000 */
[----:B------:R-:W-:Y:S01]  /*17c0*/  LOP3.LUT R4, R4, R9, RZ, 0x3c, !PT ;  /* 0x0000000904047212 */ /* 0x000fe200078e3cff */
[----:B------:R-:W-:Y:S06]  /*17d0*/  BRA.U UP0, `(.L_x_24) ;  /* 0xfffffff900507547 */ /* 0x000fec000b83ffff */
[----:B------:R-:W-:-:S13]  /*17e0*/  ISETP.NE.AND P0, PT, R3, UR17, PT ;  /* 0x0000001103007c0c */ /* 0x000fda000bf05270 */
[----:B--2---:R-:W-:Y:S05]  /*17f0*/  @!P0 EXIT ;  /* 0x000000000000894d */ /* 0x004fea0003800000 */
[----:B------:R-:W-:Y:S01]  /*1800*/  UIADD3 UR17, UPT, UPT, UR17, 0x1, URZ ;  /* 0x0000000111117890 */ /* 0x000fe2000fffe0ff */
[----:B------:R-:W-:Y:S11]  /*1810*/  BRA `(.L_x_25) ;  /* 0xfffffff800047947 */ /* 0x000ff6000383ffff */
.L_x_11:
[----:B------:R-:W-:-:S13]  /*1820*/  ELECT P0, URZ, PT ;  /* 0x0000000000ff782f */ /* 0x000fda0003800000 */
[----:B------:R-:W-:Y:S05]  /*1830*/  @!P0 BRA `(.L_x_13) ;  /* 0x0000000c004c8947 */ /* 0x000fea0003800000 */
[----:B------:R-:W2:Y:S02]  /*1840*/  S2R R11, SR_CTAID.X ;  /* 0x00000000000b7919 */ /* 0x000ea40000002500 */
[----:B--2---:R-:W-:-:S13]  /*1850*/  ISETP.GE.U32.AND P0, PT, R11, R40, PT ;  /* 0x000000280b00720c */ /* 0x004fda0003f06070 */
[----:B------:R-:W-:Y:S05]  /*1860*/  @P0 EXIT ;  /* 0x000000000000094d */ /* 0x000fea0003800000 */
[----:B------:R-:W2:Y:S01]  /*1870*/  LDC.64 R18, c[0x0][0x348] ;  /* 0x0000d200ff127b82 */ /* 0x000ea20000000a00 */
[----:B------:R-:W-:Y:S01]  /*1880*/  LOP3.LUT R3, RZ, R11, RZ, 0x33, !PT ;  /* 0x0000000bff037212 */ /* 0x000fe200078e33ff */
[----:B------:R-:W-:Y:S01]  /*1890*/  IMAD.MOV.U32 R14, RZ, RZ, RZ ;  /* 0x000000ffff0e7224 */ /* 0x000fe200078e00ff */
[----:B------:R-:W-:Y:S01]  /*18a0*/  CS2R R12, SRZ ;  /* 0x00000000000c7805 */ /* 0x000fe2000001ff00 */
[----:B------:R-:W-:Y:S02]  /*18b0*/  IMAD.MOV.U32 R0, RZ, RZ, R11 ;  /* 0x000000ffff007224 */ /* 0x000fe400078e000b */
[----:B------:R-:W-:Y:S02]  /*18c0*/  IMAD.IADD R10, R40, 0x1, R3 ;  /* 0x00000001280a7824 */ /* 0x000fe400078e0203 */
[----:B------:R-:W3:Y:S03]  /*18d0*/  LDC.64 R6, c[0x0][0x358] ;  /* 0x0000d600ff067b82 */ /* 0x000ee60000000a00 */
[----:B------:R-:W-:-:S07]  /*18e0*/  SHF.R.U32.HI R10, RZ, 0x7, R10 ;  /* 0x00000007ff0a7819 */ /* 0x000fce000001160a */
.L_x_31:
[----:B------:R-:W-:Y:S02]  /*18f0*/  SHF.R.U32.HI R15, RZ, 0x6, R0 ;  /* 0x00000006ff0f7819 */ /* 0x000fe40000011600 */
[----:B------:R-:W-:Y:S02]  /*1900*/  LOP3.LUT R0, R0, 0x1ff, RZ, 0xc0, !PT ;  /* 0x000001ff00007812 */ /* 0x000fe400078ec0ff */
[----:B------:R-:W-:Y:S02]  /*1910*/  LOP3.LUT R15, R15, 0x3fffff8, RZ, 0xc0, !PT ;  /* 0x03fffff80f0f7812 */ /* 0x000fe400078ec0ff */
[----:B------:R-:W-:Y:S01]  /*1920*/  MOV R4, 0x1960 ;  /* 0x0000196000047802 */ /* 0x000fe20000000f00 */
[----:B-1----:R-:W-:Y:S01]  /*1930*/  IMAD.MOV.U32 R5, RZ, RZ, R0 ;  /* 0x000000ffff057224 */ /* 0x002fe200078e0000 */
[----:B------:R-:W-:Y:S02]  /*1940*/  VIADDMNMX.U32 R3, R20, -R15, 0x8, PT ;  /* 0x0000000814037446 */ /* 0x000fe4000380080f */
[----:B--23--:R-:W-:Y:S05]  /*1950*/  CALL.REL.NOINC `($__internal_3_$__cuda_sm20_div_u16) ;  /* 0x0000001c00387944 */ /* 0x00cfea0003c00000 */
[----:B------:R-:W-:Y:S01]  /*1960*/  PRMT R3, R3, 0x9910, RZ ;  /* 0x0000991003037816 */ /* 0x000fe200000000ff */
[----:B------:R-:W1:Y:S01]  /*1970*/  S2R R9, SR_CgaCtaId ;  /* 0x0000000000097919 */ /* 0x000e620000008800 */
[C---:B------:R-:W-:Y:S01]  /*1980*/  PRMT R2, R8.reuse, 0x9910, RZ ;  /* 0x0000991008027816 */ /* 0x040fe200000000ff */
[----:B------:R-:W2:Y:S01]  /*1990*/  LDC.64 R4, c[0x0][0x380] ;  /* 0x0000e000ff047b82 */ /* 0x000ea20000000a00 */
[----:B------:R-:W-:Y:S02]  /*19a0*/  IMAD.SHL.U32 R8, R8, 0x40, RZ ;  /* 0x0000004008087824 */ /* 0x000fe400078e00ff */
[----:B------:R-:W-:Y:S02]  /*19b0*/  IMAD.MOV.U32 R16, RZ, RZ, 0x100 ;  /* 0x00000100ff107424 */ /* 0x000fe400078e00ff */
[----:B------:R-:W-:Y:S01]  /*19c0*/  IMAD R2, R3, R2, RZ ;  /* 0x0000000203027224 */ /* 0x000fe200078e02ff */
[----:B------:R-:W-:-:S03]  /*19d0*/  LOP3.LUT R8, R8, 0xffff, RZ, 0xc0, !PT ;  /* 0x0000ffff08087812 */ /* 0x000fc600078ec0ff */
[----:B------:R-:W-:-:S05]  /*19e0*/  IMAD.MOV R2, RZ, RZ, -R2 ;  /* 0x000000ffff027224 */ /* 0x000fca00078e0a02 */
[----:B------:R-:W-:-:S05]  /*19f0*/  PRMT R3, R2, 0x7710, RZ ;  /* 0x0000771002037816 */ /* 0x000fca00000000ff */
[----:B------:R-:W-:Y:S01]  /*1a00*/  IMAD.IADD R2, R0, 0x1, R3 ;  /* 0x0000000100027824 */ /* 0x000fe200078e0203 */
[----:B------:R-:W-:-:S04]  /*1a10*/  MOV R0, 0x400 ;  /* 0x0000040000007802 */ /* 0x000fc80000000f00 */
[----:B------:R-:W-:-:S04]  /*1a20*/  LOP3.LUT R2, R2, 0xffff, RZ, 0xc0, !PT ;  /* 0x0000ffff02027812 */ /* 0x000fc800078ec0ff */
[----:B------:R-:W-:Y:S02]  /*1a30*/  IADD3 R2, PT, PT, R15, R2, RZ ;  /* 0x000000020f027210 */ /* 0x000fe40007ffe0ff */
[----:B-1----:R-:W-:Y:S01]  /*1a40*/  LEA R9, R9, R0, 0x18 ;  /* 0x0000000009097211 */ /* 0x002fe200078ec0ff */
[----:B------:R-:W-:Y:S02]  /*1a50*/  HFMA2 R0, -RZ, RZ, 0, 0 ;  /* 0x00000000ff007431 */ /* 0x000fe400000001ff */
[----:B------:R-:W-:Y:S01]  /*1a60*/  IMAD.SHL.U32 R2, R2, 0x80, RZ ;  /* 0x0000008002027824 */ /* 0x000fe200078e00ff */
[----:B------:R-:W-:-:S03]  /*1a70*/  IADD3 R15, PT, PT, R9, 0x33c00, RZ ;  /* 0x00033c00090f7810 */ /* 0x000fc60007ffe0ff */
[----:B--2---:R-:W-:-:S07]  /*1a80*/  IMAD.WIDE.U32 R4, R2, 0x4, R4 ;  /* 0x0000000402047825 */ /* 0x004fce00078e0004 */
.L_x_30:
[----:B------:R-:W-:Y:S01]  /*1a90*/  LOP3.LUT R3, R13, 0x1, RZ, 0x3c, !PT ;  /* 0x000000010d037812 */ /* 0x000fe200078e3cff */
[----:B------:R-:W-:Y:S01]  /*1aa0*/  IMAD R17, R12, 0x8, R15 ;  /* 0x000000080c117824 */ /* 0x000fe200078e020f */
[----:B------:R-:W-:Y:S05]  /*1ab0*/  YIELD ;  /* 0x0000000000007946 */ /* 0x000fea0003800000 */
[----:B------:R-:W-:Y:S04]  /*1ac0*/  SHF.L.U32 R22, R3, 0x1f, RZ ;  /* 0x0000001f03167819 */ /* 0x000fe800000006ff */
[----:B-1----:R-:W1:Y:S02]  /*1ad0*/  SYNCS.PHASECHK.TRANS64.TRYWAIT P0, [R17+URZ+0x38], R22 ;  /* 0x00003816110075a7 */ /* 0x002e6400080011ff */
[----:B-1----:R-:W-:Y:S05]  /*1ae0*/  @!P0 BRA `(.L_x_26) ;  /* 0x0000001800388947 */ /* 0x002fea0003800000 */
.L_x_53:
[----:B------:R-:W-:Y:S01]  /*1af0*/  R2UR UR4, R6 ;  /* 0x00000000060472ca */ /* 0x000fe200000e0000 */
[----:B------:R-:W-:Y:S01]  /*1b00*/  UMOV UR6, 0x0 ;  /* 0x0000000000067882 */ /* 0x000fe20000000000 */
[----:B------:R-:W-:Y:S01]  /*1b10*/  R2UR UR5, R7 ;  /* 0x00000000070572ca */ /* 0x000fe200000e0000 */
[--C-:B------:R-:W-:Y:S01]  /*1b20*/  IMAD R21, R12, 0x2000, R9.reuse ;  /* 0x000020000c157824 */ /* 0x100fe200078e0209 */
[C---:B------:R-:W-:Y:S01]  /*1b30*/  IADD3 R28, P1, PT, R18.reuse, 0x40, RZ ;  /* 0x00000040121c7810 */ /* 0x040fe20007f3e0ff */
[----:B------:R-:W-:Y:S01]  /*1b40*/  UMOV UR7, 0x10000000 ;  /* 0x1000000000077882 */ /* 0x000fe20000000000 */
[----:B------:R-:W-:Y:S01]  /*1b50*/  IADD3 R26, P0, PT, R18, 0xc0, RZ ;  /* 0x000000c0121a7810 */ /* 0x000fe20007f1e0ff */
[----:B------:R-:W2:Y:S01]  /*1b60*/  LDCU.64 UR24, c[0x0][0x348] ;  /* 0x00006900ff1877ac */ /* 0x000ea20008000a00 */
[----:B------:R-:W-:Y:S01]  /*1b70*/  R2UR UR12, R21 ;  /* 0x00000000150c72ca */ /* 0x000fe200000e0000 */
[C-C-:B------:R-:W-:Y:S01]  /*1b80*/  IMAD R22, R12.reuse, 0x4000, R9.reuse ;  /* 0x000040000c167824 */ /* 0x140fe200078e0209 */
[C---:B------:R-:W-:Y:S01]  /*1b90*/  ISETP.NE.AND P2, PT, R12.reuse, 0x6, PT ;  /* 0x000000060c00780c */ /* 0x040fe20003f45270 */
[----:B------:R-:W-:Y:S01]  /*1ba0*/  IMAD R21, R12, 0x200, R9 ;  /* 0x000002000c157824 */ /* 0x000fe200078e0209 */
[----:B------:R-:W-:Y:S01]  /*1bb0*/  R2UR UR18, R16 ;  /* 0x00000000101272ca */ /* 0x000fe200000e0000 */
[--C-:B------:R-:W-:Y:S01]  /*1bc0*/  IMAD.X R29, RZ, RZ, R19.reuse, P1 ;  /* 0x000000ffff1d7224 */ /* 0x100fe200008e0613 */
[----:B------:R-:W-:Y:S01]  /*1bd0*/  R2UR UR16, R22 ;  /* 0x00000000161072ca */ /* 0x000fe200000e0000 */
[----:B------:R-:W3:Y:S01]  /*1be0*/  LDG.E.CONSTANT R3, desc[UR4][R4.64] ;  /* 0x0000000404037981 */ /* 0x000ee2000c1e9900 */
[----:B------:R-:W-:Y:S01]  /*1bf0*/  R2UR UR14, R21 ;  /* 0x00000000150e72ca */ /* 0x000fe200000e0000 */
[----:B------:R-:W-:Y:S01]  /*1c00*/  IMAD.X R27, RZ, RZ, R19, P0 ;  /* 0x000000ffff1b7224 */ /* 0x000fe200000e0613 */
[----:B------:R-:W-:Y:S01]  /*1c10*/  R2UR UR17, R17 ;  /* 0x00000000111172ca */ /* 0x000fe200000e0000 */
[----:B------:R-:W-:Y:S01]  /*1c20*/  VIADD R22, R12, 0x1 ;  /* 0x000000010c167836 */ /* 0x000fe20000000000 */
[----:B------:R-:W-:Y:S01]  /*1c30*/  R2UR UR19, R2 ;  /* 0x00000000021372ca */ /* 0x000fe200000e0000 */
[----:B------:R-:W-:Y:S01]  /*1c40*/  UIADD3 UR12, UPT, UPT, UR12, 0x24000, URZ ;  /* 0x000240000c0c7890 */ /* 0x000fe2000fffe0ff */
[----:B------:R-:W-:Y:S02]  /*1c50*/  R2UR UR30, R28 ;  /* 0x000000001c1e72ca */ /* 0x000fe400000e0000 */
[----:B------:R-:W-:Y:S01]  /*1c60*/  R2UR UR31, R29 ;  /* 0x000000001d1f72ca */ /* 0x000fe200000e0000 */
[----:B------:R-:W-:Y:S01]  /*1c70*/  UIADD3 UR18, UPT, UPT, UR18, -0x100, URZ ;  /* 0xffffff0012127890 */ /* 0x000fe2000fffe0ff */
[----:B------:R-:W-:Y:S01]  /*1c80*/  R2UR UR28, R26 ;  /* 0x000000001a1c72ca */ /* 0x000fe200000e0000 */
[----:B------:R-:W-:Y:S01]  /*1c90*/  UIADD3 UR16, UPT, UPT, UR16, 0x8000, URZ ;  /* 0x0000800010107890 */ /* 0x000fe2000fffe0ff */
[----:B------:R-:W-:Y:S01]  /*1ca0*/  R2UR UR29, R27 ;  /* 0x000000001b1d72ca */ /* 0x000fe200000e0000 */
[----:B------:R-:W-:Y:S01]  /*1cb0*/  UIADD3 UR8, UPT, UPT, UR14, 0x32000, URZ ;  /* 0x000320000e087890 */ /* 0x000fe2000fffe0ff */
[----:B------:R-:W-:Y:S01]  /*1cc0*/  R2UR UR11, R0 ;  /* 0x00000000000b72ca */ /* 0x000fe200000e0000 */
[----:B------:R-:W-:Y:S01]  /*1cd0*/  UIADD3 UR20, UPT, UPT, UR14, 0x32e00, URZ ;  /* 0x00032e000e147890 */ /* 0x000fe2000fffe0ff */
[----:B------:R-:W-:Y:S01]  /*1ce0*/  SEL R22, R22, RZ, P2 ;  /* 0x000000ff16167207 */ /* 0x000fe20001000000 */
[----:B------:R-:W-:Y:S01]  /*1cf0*/  UMOV UR13, UR17 ;  /* 0x00000011000d7c82 */ /* 0x000fe20008000000 */
[----:B------:R-:W-:Y:S01]  /*1d00*/  UMOV UR14, UR18 ;  /* 0x00000012000e7c82 */ /* 0x000fe20008000000 */
[----:B------:R-:W-:Y:S01]  /*1d10*/  R2UR UR22, R8 ;  /* 0x00000000081672ca */ /* 0x000fe200000e0000 */
[----:B------:R-:W-:Y:S01]  /*1d20*/  UMOV UR9, UR17 ;  /* 0x0000001100097c82 */ /* 0x000fe20008000000 */
[----:B------:R4:W-:Y:S01]  /*1d30*/  UTMALDG.2D [UR16], [UR30], desc[UR6] ;  /* 0x000006101e0075b4 */ /* 0x0009e20008009000 */
[C---:B------:R-:W-:Y:S01]  /*1d40*/  ISETP.NE.AND P0, PT, R22.reuse, RZ, PT ;  /* 0x000000ff1600720c */ /* 0x040fe20003f05270 */
[----:B------:R-:W-:Y:S01]  /*1d50*/  UMOV UR10, UR19 ;  /* 0x00000013000a7c82 */ /* 0x000fe20008000000 */
[----:B------:R-:W-:Y:S01]  /*1d60*/  UMOV UR21, UR17 ;  /* 0x0000001100157c82 */ /* 0x000fe20008000000 */
[C---:B------:R-:W-:Y:S01]  /*1d70*/  VIADD R32, R22.reuse, 0x1 ;  /* 0x0000000116207836 */ /* 0x040fe20000000000 */
[----:B------:R-:W-:Y:S02]  /*1d80*/  SEL R30, RZ, 0x1, P0 ;  /* 0x00000001ff1e7807 */ /* 0x000fe40000000000 */
[----:B------:R-:W-:Y:S04]  /*1d90*/  ISETP.NE.AND P0, PT, R22, 0x6, PT ;  /* 0x000000061600780c */ /* 0x000fe80003f05270 */
[----:B------:R-:W-:Y:S01]  /*1da0*/  SEL R32, R32, RZ, P0 ;  /* 0x000000ff20207207 */ /* 0x000fe20000000000 */
[C---:B---3--:R-:W-:Y:S01]  /*1db0*/  IMAD.SHL.U32 R21, R3.reuse, 0x1000, RZ ;  /* 0x0000100003157824 */ /* 0x048fe200078e00ff */
[C---:B------:R-:W-:Y:S01]  /*1dc0*/  ISETP.GT.AND P1, PT, R3.reuse, RZ, PT ;  /* 0x000000ff0300720c */ /* 0x040fe20003f24270 */
[----:B--2---:R-:W-:Y:S01]  /*1dd0*/  UIADD3 UR26, UP2, UPT, UR24, 0x140, URZ ;  /* 0x00000140181a7890 */ /* 0x004fe2000ff5e0ff */
[----:B------:R-:W-:Y:S01]  /*1de0*/  R2UR UR4, R3 ;  /* 0x00000000030472ca */ /* 0x000fe200000e0000 */
[----:B------:R-:W-:Y:S01]  /*1df0*/  UIADD3 UR24, UP1, UPT, UR24, 0x1c0, URZ ;  /* 0x000001c018187890 */ /* 0x000fe2000ff3e0ff */
[----:B------:R-:W-:Y:S01]  /*1e00*/  SEL R21, R21, RZ, P1 ;  /* 0x000000ff15157207 */ /* 0x000fe20000800000 */
[----:B------:R-:W-:Y:S02]  /*1e10*/  UIADD3.X UR27, UPT, UPT, URZ, UR25, URZ, UP2, !UPT ;  /* 0x00000019ff1b7290 */ /* 0x000fe400097fe4ff */
[----:B------:R-:W-:Y:S02]  /*1e20*/  UIADD3.X UR25, UPT, UPT, URZ, UR25, URZ, UP1, !UPT ;  /* 0x00000019ff197290 */ /* 0x000fe40008ffe4ff */
[----:B------:R-:W-:Y:S01]  /*1e30*/  IMAD.IADD R12, R8, 0x1, R21 ;  /* 0x00000001080c7824 */ /* 0x000fe200078e0215 */
[----:B------:R-:W-:Y:S01]  /*1e40*/  LOP3.LUT R21, R13, R30, RZ, 0x3c, !PT ;  /* 0x0000001e0d157212 */ /* 0x000fe200078e3cff */
[----:B------:R-:W-:Y:S02]  /*1e50*/  IMAD.MOV.U32 R30, RZ, RZ, 0x6300 ;  /* 0x00006300ff1e7424 */ /* 0x000fe400078e00ff */
[----:B------:R-:W-:Y:S01]  /*1e60*/  IMAD R13, R22, 0x8, R15 ;  /* 0x00000008160d7824 */ /* 0x000fe200078e020f */
[----:B------:R-:W-:Y:S01]  /*1e70*/  R2UR UR15, R12 ;  /* 0x000000000c0f72ca */ /* 0x000fe200000e0000 */
[----:B------:R-:W-:Y:S01]  /*1e80*/  UISETP.LT.AND UP0, UPT, URZ, UR4, UPT ;  /* 0x00000004ff00728c */ /* 0x000fe2000bf01270 */
[----:B-1----:R-:W-:Y:S03]  /*1e90*/  LOP3.LUT R23, R21, 0x1, RZ, 0x3c, !PT ;  /* 0x0000000115177812 */ /* 0x002fe600078e3cff */
[----:B------:R-:W-:Y:S02]  /*1ea0*/  USEL UR4, URZ, UR4, !UP0 ;  /* 0x00000004ff047287 */ /* 0x000fe4000c000000 */
[----:B------:R-:W-:Y:S02]  /*1eb0*/  IMAD.U32 R24, R23, -0x80000000, RZ ;  /* 0x8000000017187824 */ /* 0x000fe400078e00ff */
[----:B------:R-:W-:Y:S04]  /*1ec0*/  UIMAD UR23, UR4, 0xe, UR11 ;  /* 0x0000000e041778a4 */ /* 0x000fe8000f8e020b */
[----:B------:R4:W-:Y:S01]  /*1ed0*/  UTMALDG.2D [UR12], [UR28], desc[UR6] ;  /* 0x0000060c1c0075b4 */ /* 0x0009e20008009000 */
[----:B------:R4:W-:Y:S04]  /*1ee0*/  UTMALDG.2D [UR8], [UR26], desc[UR6] ;  /* 0x000006081a0075b4 */ /* 0x0009e80008009000 */
[----:B------:R4:W-:Y:S01]  /*1ef0*/  UTMALDG.2D [UR20], [UR24], desc[UR6] ;  /* 0x00000614180075b4 */ /* 0x0009e20008009000 */
[----:B------:R1:W-:Y:S01]  /*1f00*/  SYNCS.ARRIVE.TRANS64 RZ, [R17+URZ], R30 ;  /* 0x0000001e11ff79a7 */ /* 0x0003e200080000ff */
[----:B------:R-:W2:Y:S01]  /*1f10*/  SYNCS.PHASECHK.TRANS64.TRYWAIT P1, [R13+URZ+0x38], R24 ;  /* 0x000038180d0075a7 */ /* 0x000ea200080211ff */
[----:B-1----:R-:W-:Y:S01]  /*1f20*/  IMAD R17, R22, 0x4000, R9 ;  /* 0x0000400016117824 */ /* 0x002fe200078e0209 */
[----:B--2-4-:R-:W-:Y:S06]  /*1f30*/  @!P1 BRA `(.L_x_27) ;  /* 0x00000014003c9947 */ /* 0x014fec0003800000 */
.L_x_55:
[----:B------:R-:W-:Y:S01]  /*1f40*/  R2UR UR8, R17 ;  /* 0x00000000110872ca */ /* 0x000fe200000e0000 */
[----:B------:R-:W-:Y:S01]  /*1f50*/  IMAD R22, R22, 0x2000, R9 ;  /* 0x0000200016167824 */ /* 0x000fe200078e0209 */
[----:B------:R-:W-:Y:S01]  /*1f60*/  R2UR UR10, R16 ;  /* 0x00000000100a72ca */ /* 0x000fe200000e0000 */
[----:B------:R-:W-:Y:S01]  /*1f70*/  UMOV UR14, 0x0 ;  /* 0x00000000000e7882 */ /* 0x000fe20000000000 */
[----:B------:R-:W-:Y:S01]  /*1f80*/  R2UR UR9, R13 ;  /* 0x000000000d0972ca */ /* 0x000fe200000e0000 */
[----:B------:R-:W-:Y:S01]  /*1f90*/  UMOV UR15, 0x10000000 ;  /* 0x10000000000f7882 */ /* 0x000fe20000000000 */
[----:B------:R-:W-:Y:S01]  /*1fa0*/  R2UR UR4, R22 ;  /* 0x00000000160472ca */ /* 0x000fe200000e0000 */
[----:B------:R-:W-:Y:S01]  /*1fb0*/  IMAD.MOV.U32 R24, RZ, RZ, 0x6000 ;  /* 0x00006000ff187424 */ /* 0x000fe200078e00ff */
[----:B------:R-:W-:Y:S01]  /*1fc0*/  R2UR UR16, R28 ;  /* 0x000000001c1072ca */ /* 0x000fe200000e0000 */
[----:B------:R-:W-:Y:S01]  /*1fd0*/  IMAD R3, R32, 0x8, R15 ;  /* 0x0000000820037824 */ /* 0x000fe200078e020f */
[----:B------:R-:W-:Y:S02]  /*1fe0*/  R2UR UR17, R29 ;  /* 0x000000001d1172ca */ /* 0x000fe400000e0000 */
[----:B------:R-:W-:Y:S01]  /*1ff0*/  R2UR UR11, R2 ;  /* 0x00000000020b72ca */ /* 0x000fe200000e0000 */
[----:B------:R-:W-:Y:S01]  /*2000*/  UIADD3 UR8, UPT, UPT, UR8, 0x8000, URZ ;  /* 0x0000800008087890 */ /* 0x000fe2000fffe0ff */
[----:B------:R-:W-:Y:S01]  /*2010*/  R2UR UR12, R26 ;  /* 0x000000001a0c72ca */ /* 0x000fe200000e0000 */
[----:B------:R-:W-:Y:S01]  /*2020*/  UIADD3 UR10, UPT, UPT, UR10, -0x80, URZ ;  /* 0xffffff800a0a7890 */ /* 0x000fe2000fffe0ff */
[----:B------:R-:W-:Y:S01]  /*2030*/  R2UR UR13, R27 ;  /* 0x000000001b0d72ca */ /* 0x000fe200000e0000 */
[----:B------:R-:W-:Y:S01]  /*2040*/  UMOV UR5, UR9 ;  /* 0x0000000900057c82 */ /* 0x000fe20008000000 */
[----:B------:R-:W-:Y:S01]  /*2050*/  R2UR UR7, R12 ;  /* 0x000000000c0772ca */ /* 0x000fe200000e0000 */
[----:B------:R-:W-:Y:S01]  /*2060*/  UIADD3 UR4, UPT, UPT, UR4, 0x24000, URZ ;  /* 0x0002400004047890 */ /* 0x000fe2000fffe0ff */
[C---:B------:R-:W-:Y:S02]  /*2070*/  ISETP.NE.AND P0, PT, R32.reuse, RZ, PT ;  /* 0x000000ff2000720c */ /* 0x040fe40003f05270 */
[----:B------:R-:W-:Y:S02]  /*2080*/  UMOV UR6, UR10 ;  /* 0x0000000a00067c82 */ /* 0x000fe40008000000 */
[----:B------:R-:W-:Y:S01]  /*2090*/  SEL R22, RZ, 0x1, P0 ;  /* 0x00000001ff167807 */ /* 0x000fe20000000000 */
[----:B------:R2:W-:Y:S01]  /*20a0*/  UTMALDG.2D [UR8], [UR16], desc[UR14] ;  /* 0x00000e08100075b4 */ /* 0x0005e20008009000 */
[C---:B------:R-:W-:Y:S02]  /*20b0*/  ISETP.NE.AND P0, PT, R32.reuse, 0x6, PT ;  /* 0x000000062000780c */ /* 0x040fe40003f05270 */
[----:B------:R-:W-:Y:S01]  /*20c0*/  LOP3.LUT R21, R21, R22, RZ, 0x3c, !PT ;  /* 0x0000001615157212 */ /* 0x000fe200078e3cff */
[----:B------:R-:W-:Y:S03]  /*20d0*/  VIADD R22, R32, 0x1 ;  /* 0x0000000120167836 */ /* 0x000fe60000000000 */
[----:B------:R-:W-:Y:S01]  /*20e0*/  LOP3.LUT R17, R21, 0x1, RZ, 0x3c, !PT ;  /* 0x0000000115117812 */ /* 0x000fe200078e3cff */
[----:B------:R2:W-:Y:S01]  /*20f0*/  UTMALDG.2D [UR4], [UR12], desc[UR14] ;  /* 0x00000e040c0075b4 */ /* 0x0005e20008009000 */
[----:B------:R3:W-:Y:S01]  /*2100*/  SYNCS.ARRIVE.TRANS64 RZ, [R13+URZ], R24 ;  /* 0x000000180dff79a7 */ /* 0x0007e200080000ff */
[----:B------:R-:W-:Y:S02]  /*2110*/  SEL R22, R22, RZ, P0 ;  /* 0x000000ff16167207 */ /* 0x000fe40000000000 */
[----:B------:R-:W-:Y:S02]  /*2120*/  IMAD.U32 R30, R17, -0x80000000, RZ ;  /* 0x80000000111e7824 */ /* 0x000fe400078e00ff */
[----:B------:R-:W-:Y:S01]  /*2130*/  ISETP.NE.AND P0, PT, R22, RZ, PT ;  /* 0x000000ff1600720c */ /* 0x000fe20003f05270 */
[C-C-:B------:R-:W-:Y:S01]  /*2140*/  IMAD R17, R32.reuse, 0x4000, R9.reuse ;  /* 0x0000400020117824 */ /* 0x140fe200078e0209 */
[----:B------:R-:W4:Y:S01]  /*2150*/  SYNCS.PHASECHK.TRANS64.TRYWAIT P1, [R3+URZ+0x38], R30 ;  /* 0x0000381e030075a7 */ /* 0x000f2200080211ff */
[----:B-1-3--:R-:W-:Y:S01]  /*2160*/  IMAD R13, R32, 0x2000, R9 ;  /* 0x00002000200d7824 */ /* 0x00afe200078e0209 */
[----:B--2-4-:R-:W-:Y:S09]  /*2170*/  @!P1 BRA `(.L_x_28) ;  /* 0x0000001000c49947 */ /* 0x014ff20003800000 */
.L_x_57:
[----:B------:R-:W-:Y:S01]  /*2180*/  R2UR UR8, R17 ;  /* 0x00000000110872ca */ /* 0x000fe200000e0000 */
[----:B------:R-:W-:Y:S01]  /*2190*/  UMOV UR14, 0x0 ;  /* 0x00000000000e7882 */ /* 0x000fe20000000000 */
[----:B------:R-:W-:Y:S01]  /*21a0*/  R2UR UR4, R13 ;  /* 0x000000000d0472ca */ /* 0x000fe200000e0000 */
[----:B------:R-:W-:Y:S01]  /*21b0*/  UMOV UR15, 0x10000000 ;  /* 0x10000000000f7882 */ /* 0x000fe20000000000 */
[----:B------:R-:W-:Y:S01]  /*21c0*/  R2UR UR9, R3 ;  /* 0x00000000030972ca */ /* 0x000fe200000e0000 */
[C---:B------:R-:W-:Y:S01]  /*21d0*/  VIADD R23, R16.reuse, 0x80 ;  /* 0x0000008010177836 */ /* 0x040fe20000000000 */
[----:B------:R-:W-:Y:S02]  /*21e0*/  R2UR UR10, R16 ;  /* 0x00000000100a72ca */ /* 0x000fe400000e0000 */
[----:B------:R-:W-:Y:S02]  /*21f0*/  R2UR UR16, R28 ;  /* 0x000000001c1072ca */ /* 0x000fe400000e0000 */
[----:B------:R-:W-:Y:S02]  /*2200*/  R2UR UR17, R29 ;  /* 0x000000001d1172ca */ /* 0x000fe400000e0000 */
[----:B------:R-:W-:Y:S01]  /*2210*/  R2UR UR11, R2 ;  /* 0x00000000020b72ca */ /* 0x000fe200000e0000 */
[----:B------:R-:W-:Y:S01]  /*2220*/  UIADD3 UR8, UPT, UPT, UR8, 0x8000, URZ ;  /* 0x0000800008087890 */ /* 0x000fe2000fffe0ff */
[----:B------:R-:W-:Y:S01]  /*2230*/  R2UR UR12, R26 ;  /* 0x000000001a0c72ca */ /* 0x000fe200000e0000 */
[----:B------:R-:W-:Y:S01]  /*2240*/  UIADD3 UR4, UPT, UPT, UR4, 0x24000, URZ ;  /* 0x0002400004047890 */ /* 0x000fe2000fffe0ff */
[----:B------:R-:W-:Y:S01]  /*2250*/  R2UR UR13, R27 ;  /* 0x000000001b0d72ca */ /* 0x000fe200000e0000 */
[----:B------:R-:W-:Y:S01]  /*2260*/  UMOV UR5, UR9 ;  /* 0x0000000900057c82 */ /* 0x000fe20008000000 */
[----:B------:R-:W-:Y:S01]  /*2270*/  R2UR UR7, R12 ;  /* 0x000000000c0772ca */ /* 0x000fe200000e0000 */
[----:B------:R-:W-:Y:S01]  /*2280*/  UMOV UR6, UR10 ;  /* 0x0000000a00067c82 */ /* 0x000fe20008000000 */
[----:B------:R-:W-:Y:S04]  /*2290*/  SEL R32, RZ, 0x1, P0 ;  /* 0x00000001ff207807 */ /* 0x000fe80000000000 */
[----:B------:R-:W-:Y:S01]  /*22a0*/  LOP3.LUT R13, R21, R32, RZ, 0x3c, !PT ;  /* 0x00000020150d7212 */ /* 0x000fe200078e3cff */
[----:B------:R2:W-:Y:S01]  /*22b0*/  UTMALDG.2D [UR8], [UR16], desc[UR14] ;  /* 0x00000e08100075b4 */ /* 0x0005e20008009000 */
[----:B------:R-:W-:Y:S02]  /*22c0*/  IMAD R21, R22, 0x8, R15 ;  /* 0x0000000816157824 */ /* 0x000fe400078e020f */
[----:B------:R-:W-:Y:S03]  /*22d0*/  LOP3.LUT R17, R13, 0x1, RZ, 0x3c, !PT ;  /* 0x000000010d117812 */ /* 0x000fe600078e3cff */
[----:B------:R2:W-:Y:S01]  /*22e0*/  UTMALDG.2D [UR4], [UR12], desc[UR14] ;  /* 0x00000e040c0075b4 */ /* 0x0005e20008009000 */
[----:B------:R2:W-:Y:S01]  /*22f0*/  SYNCS.ARRIVE.TRANS64 RZ, [R3+URZ], R24 ;  /* 0x0000001803ff79a7 */ /* 0x0005e200080000ff */
[----:B------:R-:W-:Y:S04]  /*2300*/  IMAD.U32 R30, R17, -0x80000000, RZ ;  /* 0x80000000111e7824 */ /* 0x000fe800078e00ff */
[----:B------:R-:W3:Y:S02]  /*2310*/  SYNCS.PHASECHK.TRANS64.TRYWAIT P0, [R21+URZ+0x38], R30 ;  /* 0x0000381e150075a7 */ /* 0x000ee400080011ff */
[----:B--23--:R-:W-:Y:S05]  /*2320*/  @!P0 BRA `(.L_x_29) ;  /* 0x0000001000708947 */ /* 0x00cfea0003800000 */
.L_x_59:
[----:B------:R-:W-:Y:S01]  /*2330*/  R2UR UR16, R28 ;  /* 0x000000001c1072ca */ /* 0x000fe200000e0000 */
[C-C-:B------:R-:W-:Y:S01]  /*2340*/  IMAD R17, R22.reuse, 0x4000, R9.reuse ;  /* 0x0000400016117824 */ /* 0x140fe200078e0209 */
[----:B------:R-:W-:Y:S01]  /*2350*/  R2UR UR17, R29 ;  /* 0x000000001d1172ca */ /* 0x000fe200000e0000 */
[----:B------:R-:W-:Y:S01]  /*2360*/  UMOV UR14, 0x0 ;  /* 0x00000000000e7882 */ /* 0x000fe20000000000 */
[----:B------:R-:W-:Y:S01]  /*2370*/  R2UR UR10, R23 ;  /* 0x00000000170a72ca */ /* 0x000fe200000e0000 */
[----:B------:R-:W-:Y:S01]  /*2380*/  UMOV UR15, 0x10000000 ;  /* 0x10000000000f7882 */ /* 0x000fe20000000000 */
[----:B------:R-:W-:Y:S01]  /*2390*/  R2UR UR8, R17 ;  /* 0x00000000110872ca */ /* 0x000fe200000e0000 */
[----:B-1----:R-:W-:Y:S01]  /*23a0*/  IMAD R3, R22, 0x2000, R9 ;  /* 0x0000200016037824 */ /* 0x002fe200078e0209 */
[----:B------:R-:W-:Y:S01]  /*23b0*/  R2UR UR9, R21 ;  /* 0x00000000150972ca */ /* 0x000fe200000e0000 */
[----:B------:R-:W-:Y:S01]  /*23c0*/  VIADD R16, R16, 0x200 ;  /* 0x0000020010107836 */ /* 0x000fe20000000000 */
[----:B------:R-:W-:Y:S01]  /*23d0*/  R2UR UR11, R2 ;  /* 0x00000000020b72ca */ /* 0x000fe200000e0000 */
[----:B------:R-:W-:Y:S01]  /*23e0*/  VIADD R0, R0, 0x1 ;  /* 0x0000000100007836 */ /* 0x000fe20000000000 */
[----:B------:R-:W-:Y:S02]  /*23f0*/  R2UR UR4, R3 ;  /* 0x00000000030472ca */ /* 0x000fe400000e0000 */
[----:B------:R-:W-:Y:S02]  /*2400*/  R2UR UR12, R26 ;  /* 0x000000001a0c72ca */ /* 0x000fe400000e0000 */
[----:B------:R-:W-:Y:S01]  /*2410*/  R2UR UR13, R27 ;  /* 0x000000001b0d72ca */ /* 0x000fe200000e0000 */
[----:B------:R-:W-:Y:S01]  /*2420*/  UMOV UR6, UR10 ;  /* 0x0000000a00067c82 */ /* 0x000fe20008000000 */
[----:B------:R-:W-:Y:S01]  /*2430*/  R2UR UR7, R12 ;  /* 0x000000000c0772ca */ /* 0x000fe200000e0000 */
[----:B------:R-:W-:Y:S01]  /*2440*/  UIADD3 UR8, UPT, UPT, UR8, 0x8000, URZ ;  /* 0x0000800008087890 */ /* 0x000fe2000fffe0ff */
[C---:B------:R-:W-:Y:S01]  /*2450*/  VIADD R12, R22.reuse, 0x1 ;  /* 0x00000001160c7836 */ /* 0x040fe20000000000 */
[----:B------:R-:W-:Y:S01]  /*2460*/  UMOV UR5, UR9 ;  /* 0x0000000900057c82 */ /* 0x000fe20008000000 */
[----:B------:R-:W-:Y:S03]  /*2470*/  ISETP.NE.AND P0, PT, R22, 0x6, PT ;  /* 0x000000061600780c */ /* 0x000fe60003f05270 */
[----:B------:R-:W-:Y:S01]  /*2480*/  UIADD3 UR4, UPT, UPT, UR4, 0x24000, URZ ;  /* 0x0002400004047890 */ /* 0x000fe2000fffe0ff */
[----:B------:R-:W-:Y:S02]  /*2490*/  SEL R12, R12, RZ, P0 ;  /* 0x000000ff0c0c7207 */ /* 0x000fe40000000000 */
[----:B------:R1:W-:Y:S01]  /*24a0*/  UTMALDG.2D [UR8], [UR16], desc[UR14] ;  /* 0x00000e08100075b4 */ /* 0x0003e20008009000 */
[----:B------:R-:W-:Y:S02]  /*24b0*/  ISETP.NE.AND P0, PT, R16, 0x1d00, PT ;  /* 0x00001d001000780c */ /* 0x000fe40003f05270 */
[----:B------:R-:W-:Y:S04]  /*24c0*/  ISETP.NE.AND P1, PT, R12, RZ, PT ;  /* 0x000000ff0c00720c */ /* 0x000fe80003f25270 */
[----:B------:R-:W-:Y:S01]  /*24d0*/  SEL R22, RZ, 0x1, P1 ;  /* 0x00000001ff167807 */ /* 0x000fe20000800000 */
[----:B------:R1:W-:Y:S01]  /*24e0*/  UTMALDG.2D [UR4], [UR12], desc[UR14] ;  /* 0x00000e040c0075b4 */ /* 0x0003e20008009000 */
[----:B------:R1:W-:Y:S02]  /*24f0*/  SYNCS.ARRIVE.TRANS64 RZ, [R21+URZ], R24 ;  /* 0x0000001815ff79a7 */ /* 0x0003e400080000ff */
[----:B------:R-:W-:Y:S03]  /*2500*/  LOP3.LUT R13, R13, R22, RZ, 0x3c, !PT ;  /* 0x000000160d0d7212 */ /* 0x000fe600078e3cff */
[----:B------:R-:W-:Y:S05]  /*2510*/  @P0 BRA `(.L_x_30) ;  /* 0xfffffff4005c0947 */ /* 0x000fea000383ffff */
[----:B------:R-:W-:-:S13]  /*2520*/  ISETP.NE.AND P0, PT, R14, R10, PT ;  /* 0x0000000a0e00720c */ /* 0x000fda0003f05270 */
[----:B-1----:R-:W-:Y:S05]  /*2530*/  @!P0 EXIT ;  /* 0x000000000000894d */ /* 0x002fea0003800000 */
[----:B------:R-:W-:-:S04]  /*2540*/  IADD3 R14, PT, PT, R14, 0x1, RZ ;  /* 0x000000010e0e7810 */ /* 0x000fc80007ffe0ff */
[----:B------:R-:W-:Y:S01]  /*2550*/  LEA R0, R14, R11, 0x7 ;  /* 0x0000000b0e007211 */ /* 0x000fe200078e38ff */
[----:B------:R-:W-:Y:S06]  /*2560*/  BRA `(.L_x_31) ;  /* 0xfffffff000e07947 */ /* 0x000fec000383ffff */
.L_x_13:
[----:B------:R-:W-:-:S04]  /*2570*/  LOP3.LUT R0, R22, 0xfffffffc, RZ, 0xc0, !PT ;  /* 0xfffffffc16007812 */ /* 0x000fc800078ec0ff */
[----:B------:R-:W-:-:S13]  /*2580*/  ISETP.NE.AND P0, PT, R0, 0x4, PT ;  /* 0x000000040000780c */ /* 0x000fda0003f05270 */
[----:B--2---:R-:W-:Y:S05]  /*2590*/  @P0 EXIT ;  /* 0x000000000000094d */ /* 0x004fea0003800000 */
[----:B------:R-:W2:Y:S01]  /*25a0*/  S2R R0, SR_CgaCtaId ;  /* 0x0000000000007919 */ /* 0x000ea20000008800 */
[----:B------:R-:W-:-:S04]  /*25b0*/  MOV R3, 0x400 ;  /* 0x0000040000037802 */ /* 0x000fc80000000f00 */
[----:B--2---:R-:W-:-:S05]  /*25c0*/  LEA R0, R0, R3, 0x18 ;  /* 0x0000000300007211 */ /* 0x004fca00078ec0ff */
[----:B-1----:R-:W1:Y:S02]  /*25d0*/  LDS R2, [R0+0x33cc8] ;  /* 0x033cc80000027984 */ /* 0x002e640000000800 */
[----:B-1----:R-:W-:-:S13]  /*25e0*/  ISETP.NE.AND P0, PT, R2, RZ, PT ;  /* 0x000000ff0200720c */ /* 0x002fda0003f05270 */
[----:B------:R-:W-:Y:S05]  /*25f0*/  @!P0 BRA `(.L_x_32) ;  /* 0x0000000000048947 */ /* 0x000fea0003800000 */
[----:B------:R-:W-:Y:S05]  /*2600*/  BPT.TRAP 0x1 ;  /* 0x000000040000795c */ /* 0x000fea0000300000 */
.L_x_32:
[----:B------:R-:W1:Y:S01]  /*2610*/  S2UR UR4, SR_CTAID.X ;  /* 0x00000000000479c3 */ /* 0x000e620000002500 */
[----:B------:R-:W-:Y:S02]  /*2620*/  IADD3 R22, PT, PT, R22, -0x4, RZ ;  /* 0xfffffffc16167810 */ /* 0x000fe40007ffe0ff */
[----:B-1----:R-:W-:-:S13]  /*2630*/  ISETP.LE.U32.AND P0, PT, R40, UR4, PT ;  /* 0x0000000428007c0c */ /* 0x002fda000bf03070 */
[----:B------:R-:W-:Y:S05]  /*2640*/  @P0 BRA `(.L_x_33) ;  /* 0x0000000800540947 */ /* 0x000fea0003800000 */
[----:B------:R-:W-:Y:S02]  /*2650*/  IMAD.U32 R48, RZ, RZ, UR4 ;  /* 0x00000004ff307e24 */ /* 0x000fe4000f8e00ff */
[----:B------:R-:W-:Y:S02]  /*2660*/  IMAD.SHL.U32 R51, R23, 0x10, RZ ;  /* 0x0000001017337824 */ /* 0x000fe400078e00ff */
[----:B------:R-:W-:Y:S01]  /*2670*/  IMAD R21, R22, 0x20, R23 ;  /* 0x0000002016157824 */ /* 0x000fe200078e0217 */
[----:B------:R-:W-:Y:S01]  /*2680*/  LOP3.LUT R3, RZ, R48, RZ, 0x33, !PT ;  /* 0x00000030ff037212 */ /* 0x000fe200078e33ff */
[----:B------:R-:W-:Y:S01]  /*2690*/  IMAD.MOV.U32 R23, RZ, RZ, RZ ;  /* 0x000000ffff177224 */ /* 0x000fe200078e00ff */
[----:B------:R-:W-:Y:S01]  /*26a0*/  LOP3.LUT R51, R51, 0x70, RZ, 0xc0, !PT ;  /* 0x0000007033337812 */ /* 0x000fe200078ec0ff */
[----:B------:R-:W-:Y:S01]  /*26b0*/  IMAD.MOV.U32 R10, RZ, RZ, -0x1 ;  /* 0xffffffffff0a7424 */ /* 0x000fe200078e00ff */
[----:B------:R-:W-:Y:S01]  /*26c0*/  PRMT R41, R48, 0x7610, R41 ;  /* 0x0000761030297816 */ /* 0x000fe20000000029 */
[----:B------:R-:W-:Y:S01]  /*26d0*/  IMAD.IADD R40, R40, 0x1, R3 ;  /* 0x0000000128287824 */ /* 0x000fe200078e0203 */
[----:B------:R-:W-:-:S02]  /*26e0*/  LOP3.LUT R49, R51, 0x10, RZ, 0x3c, !PT ;  /* 0x0000001033317812 */ /* 0x000fc400078e3cff */
[C---:B------:R-:W-:Y:S02]  /*26f0*/  LOP3.LUT R47, R51.reuse, 0x20, RZ, 0x3c, !PT ;  /* 0x00000020332f7812 */ /* 0x040fe400078e3cff */
[----:B------:R-:W-:Y:S02]  /*2700*/  SHF.R.U32.HI R40, RZ, 0x7, R40 ;  /* 0x00000007ff287819 */ /* 0x000fe40000011628 */
[C---:B------:R-:W-:Y:S02]  /*2710*/  LOP3.LUT R46, R51.reuse, 0x30, RZ, 0x3c, !PT ;  /* 0x00000030332e7812 */ /* 0x040fe400078e3cff */
[C---:B------:R-:W-:Y:S01]  /*2720*/  LOP3.LUT R44, R51.reuse, 0x40, RZ, 0x3c, !PT ;  /* 0x00000040332c7812 */ /* 0x040fe200078e3cff */
[----:B------:R-:W-:Y:S01]  /*2730*/  IMAD.MOV R40, RZ, RZ, -R40 ;  /* 0x000000ffff287224 */ /* 0x000fe200078e0a28 */
[C---:B------:R-:W-:Y:S02]  /*2740*/  LOP3.LUT R42, R51.reuse, 0x50, RZ, 0x3c, !PT ;  /* 0x00000050332a7812 */ /* 0x040fe400078e3cff */
[----:B------:R-:W-:-:S02]  /*2750*/  LOP3.LUT R45, R51, 0x60, RZ, 0x3c, !PT ;  /* 0x00000060332d7812 */ /* 0x000fc400078e3cff */
[----:B------:R-:W-:-:S07]  /*2760*/  LOP3.LUT R43, R51, 0x70, RZ, 0x3c, !PT ;  /* 0x00000070332b7812 */ /* 0x000fce00078e3cff */
.L_x_38:
[----:B------:R-:W-:Y:S01]  /*2770*/  VIADD R3, R10, 0x1 ;  /* 0x000000010a037836 */ /* 0x000fe20000000000 */
[----:B------:R-:W-:Y:S05]  /*2780*/  YIELD ;  /* 0x0000000000007946 */ /* 0x000fea0003800000 */
[----:B-1----:R-:W-:Y:S01]  /*2790*/  IMAD.SHL.U32 R5, R3, 0x8, RZ ;  /* 0x0000000803057824 */ /* 0x002fe200078e00ff */
[----:B------:R-:W-:Y:S02]  /*27a0*/  SHF.R.U32.HI R4, RZ, 0x1, R3 ;  /* 0x00000001ff047819 */ /* 0x000fe40000011603 */
[----:B------:R-:W-:Y:S02]  /*27b0*/  ISETP.NE.AND P1, PT, R22, RZ, PT ;  /* 0x000000ff1600720c */ /* 0x000fe40003f25270 */
[----:B------:R-:W-:-:S02]  /*27c0*/  LOP3.LUT R5, R5, 0x8, RZ, 0xc0, !PT ;  /* 0x0000000805057812 */ /* 0x000fc400078ec0ff */
[----:B------:R-:W-:-:S03]  /*27d0*/  LOP3.LUT R4, R4, 0x1, RZ, 0xc0, !PT ;  /* 0x0000000104047812 */ /* 0x000fc600078ec0ff */
[----:B------:R-:W-:Y:S02]  /*27e0*/  IMAD.IADD R2, R0, 0x1, R5 ;  /* 0x0000000100027824 */ /* 0x000fe400078e0205 */
[----:B------:R-:W-:-:S04]  /*27f0*/  IMAD.U32 R5, R4, -0x80000000, RZ ;  /* 0x8000000004057824 */ /* 0x000fc800078e00ff */
[----:B------:R-:W1:Y:S02]  /*2800*/  SYNCS.PHASECHK.TRANS64.TRYWAIT P0, [R2+URZ+0x33ca8], R5 ;  /* 0x033ca805020075a7 */ /* 0x000e6400080011ff */
[----:B-1----:R-:W-:Y:S05]  /*2810*/  @!P0 BRA `(.L_x_34) ;  /* 0x0000000c004c8947 */ /* 0x002fea0003800000 */
.L_x_61:
[----:B------:R-:W-:Y:S01]  /*2820*/  NOP ;  /* 0x0000000000007918 */ /* 0x000fe20000000000 */
[----:B------:R-:W-:Y:S05]  /*2830*/  @P1 BRA `(.L_x_35) ;  /* 0x0000000000041947 */ /* 0x000fea0003800000 */
[----:B------:R-:W-:-:S04]  /*2840*/  DEPBAR.LE SB0, 0x1 ;  /* 0x000080400000791a */ /* 0x000fc80000000000 */
.L_x_35:
[----:B------:R-:W-:Y:S05]  /*2850*/  WARPSYNC.ALL ;  /* 0x0000000000007948 */ /* 0x000fea0003800000 */
[----:B------:R-:W-:Y:S01]  /*2860*/  NOP ;  /* 0x0000000000007918 */ /* 0x000fe20000000000 */
[----:B------:R-:W-:Y:S01]  /*2870*/  R2UR UR4, R3 ;  /* 0x00000000030472ca */ /* 0x000fe200000e0000 */
[----:B------:R-:W-:Y:S01]  /*2880*/  BAR.SYNC.DEFER_BLOCKING 0x8, 0x80 ;  /* 0x0202000000007b1d */ /* 0x000fe20000010000 */
[----:B------:R-:W-:Y:S02]  /*2890*/  IMAD R53, R23, 0x80, R21 ;  /* 0x0000008017357824 */ /* 0x000fe400078e0215 */
[----:B-1----:R-:W-:-:S02]  /*28a0*/  VIADD R2, R2, 0x33cb8 ;  /* 0x00033cb802027836 */ /* 0x002fc40000000000 */
[----:B------:R-:W-:Y:S02]  /*28b0*/  IMAD.SHL.U32 R53, R53, 0x80, RZ ;  /* 0x0000008035357824 */ /* 0x000fe400078e00ff */
[----:B------:R-:W-:Y:S01]  /*28c0*/  VIADD R40, R40, 0x1 ;  /* 0x0000000128287836 */ /* 0x000fe20000000000 */
[----:B------:R-:W-:Y:S02]  /*28d0*/  PRMT R2, RZ, 0x654, R2 ;  /* 0x00000654ff027816 */ /* 0x000fe40000000002 */
[CC--:B------:R-:W-:Y:S02]  /*28e0*/  IADD3 R33, PT, PT, R0.reuse, R53.reuse, R51 ;  /* 0x0000003500217210 */ /* 0x0c0fe40007ffe033 */
[----:B------:R-:W-:Y:S01]  /*28f0*/  USHF.L.U32 UR4, UR4, 0x6, URZ ;  /* 0x0000000604047899 */ /* 0x000fe200080006ff */
[CC--:B------:R-:W-:Y:S02]  /*2900*/  IADD3 R35, PT, PT, R0.reuse, R53.reuse, R49 ;  /* 0x0000003500237210 */ /* 0x0c0fe40007ffe031 */
[----:B------:R-:W-:Y:S01]  /*2910*/  IADD3 R50, PT, PT, R0, R53, R47 ;  /* 0x0000003500327210 */ /* 0x000fe20007ffe02f */
[----:B------:R-:W-:Y:S01]  /*2920*/  ULOP3.LUT UR4, UR4, 0x40, URZ, 0xe2, !UPT ;  /* 0x0000004004047892 */ /* 0x000fe2000f8ee2ff */
[----:B------:R-:W-:-:S08]  /*2930*/  ISETP.NE.AND P0, PT, R40, 0x1, PT ;  /* 0x000000012800780c */ /* 0x000fd00003f05270 */
[----:B------:R-:W1:Y:S01]  /*2940*/  LDTM.x8 R12, tmem[UR4] ;  /* 0x00000004000c79ee */ /* 0x000e6200081c0000 */
[----:B------:R-:W-:Y:S01]  /*2950*/  NOP ;  /* 0x0000000000007918 */ /* 0x000fe20000000000 */
[----:B-1----:R-:W1:Y:S01]  /*2960*/  LDTM.x8 R4, tmem[UR4+0x8] ;  /* 0x00000804000479ee */ /* 0x002e6200081c0000 */
[----:B------:R-:W-:Y:S02]  /*2970*/  F2FP.BF16.F32.PACK_AB R28, R13, R12 ;  /* 0x0000000c0d1c723e */ /* 0x000fe400000010ff */
[----:B------:R-:W-:Y:S02]  /*2980*/  F2FP.BF16.F32.PACK_AB R29, R15, R14 ;  /* 0x0000000e0f1d723e */ /* 0x000fe400000010ff */
[----:B------:R-:W-:Y:S02]  /*2990*/  F2FP.BF16.F32.PACK_AB R30, R17, R16 ;  /* 0x00000010111e723e */ /* 0x000fe400000010ff */
[----:B------:R-:W-:Y:S02]  /*29a0*/  F2FP.BF16.F32.PACK_AB R31, R19, R18 ;  /* 0x00000012131f723e */ /* 0x000fe400000010ff */
[----:B-1----:R-:W-:-:S02]  /*29b0*/  F2FP.BF16.F32.PACK_AB R24, R5, R4 ;  /* 0x000000040518723e */ /* 0x002fc400000010ff */
[----:B------:R-:W-:Y:S01]  /*29c0*/  F2FP.BF16.F32.PACK_AB R25, R7, R6 ;  /* 0x000000060719723e */ /* 0x000fe200000010ff */
[----:B------:R1:W-:Y:S01]  /*29d0*/  STS.128 [R33], R28 ;  /* 0x0000001c21007388 */ /* 0x0003e20000000c00 */
[----:B------:R-:W-:Y:S01]  /*29e0*/  F2FP.BF16.F32.PACK_AB R26, R9, R8 ;  /* 0x00000008091a723e */ /* 0x000fe200000010ff */
[----:B------:R-:W-:Y:S01]  /*29f0*/  NOP ;  /* 0x0000000000007918 */ /* 0x000fe20000000000 */
[----:B------:R-:W-:Y:S01]  /*2a00*/  F2FP.BF16.F32.PACK_AB R27, R11, R10 ;  /* 0x0000000a0b1b723e */ /* 0x000fe200000010ff */
[----:B------:R-:W2:Y:S04]  /*2a10*/  LDTM.x8 R12, tmem[UR4+0x10] ;  /* 0x00001004000c79ee */ /* 0x000ea800081c0000 */
[----:B------:R3:W-:Y:S01]  /*2a20*/  STS.128 [R35], R24 ;  /* 0x0000001823007388 */ /* 0x0007e20000000c00 */
[----:B------:R-:W-:Y:S01]  /*2a30*/  NOP ;  /* 0x0000000000007918 */ /* 0x000fe20000000000 */
[----:B--2---:R-:W2:Y:S01]  /*2a40*/  LDTM.x8 R4, tmem[UR4+0x18] ;  /* 0x00001804000479ee */ /* 0x004ea200081c0000 */
[----:B------:R-:W-:-:S02]  /*2a50*/  F2FP.BF16.F32.PACK_AB R36, R13, R12 ;  /* 0x0000000c0d24723e */ /* 0x000fc400000010ff */
[----:B------:R-:W-:Y:S02]  /*2a60*/  F2FP.BF16.F32.PACK_AB R37, R15, R14 ;  /* 0x0000000e0f25723e */ /* 0x000fe400000010ff */
[----:B------:R-:W-:Y:S02]  /*2a70*/  F2FP.BF16.F32.PACK_AB R38, R17, R16 ;  /* 0x000000101126723e */ /* 0x000fe400000010ff */
[----:B------:R-:W-:Y:S02]  /*2a80*/  F2FP.BF16.F32.PACK_AB R39, R19, R18 ;  /* 0x000000121327723e */ /* 0x000fe400000010ff */
[----:B--2---:R-:W-:Y:S02]  /*2a90*/  F2FP.BF16.F32.PACK_AB R32, R5, R4 ;  /* 0x000000040520723e */ /* 0x004fe400000010ff */
[----:B-1----:R-:W-:Y:S01]  /*2aa0*/  F2FP.BF16.F32.PACK_AB R33, R7, R6 ;  /* 0x000000060721723e */ /* 0x002fe200000010ff */
[----:B------:R1:W-:Y:S01]  /*2ab0*/  STS.128 [R50], R36 ;  /* 0x0000002432007388 */ /* 0x0003e20000000c00 */
[----:B------:R-:W-:Y:S01]  /*2ac0*/  F2FP.BF16.F32.PACK_AB R34, R9, R8 ;  /* 0x000000080922723e */ /* 0x000fe200000010ff */
[----:B------:R-:W-:Y:S01]  /*2ad0*/  NOP ;  /* 0x0000000000007918 */ /* 0x000fe20000000000 */
[----:B---3--:R-:W-:Y:S01]  /*2ae0*/  F2FP.BF16.F32.PACK_AB R35, R11, R10 ;  /* 0x0000000a0b23723e */ /* 0x008fe200000010ff */
[----:B------:R-:W2:Y:S01]  /*2af0*/  LDTM.x8 R12, tmem[UR4+0x20] ;  /* 0x00002004000c79ee */ /* 0x000ea200081c0000 */
[----:B------:R-:W-:-:S05]  /*2b00*/  IADD3 R27, PT, PT, R0, R53, R46 ;  /* 0x00000035001b7210 */ /* 0x000fca0007ffe02e */
[----:B------:R3:W-:Y:S01]  /*2b10*/  STS.128 [R27], R32 ;  /* 0x000000201b007388 */ /* 0x0007e20000000c00 */
[----:B------:R-:W-:Y:S01]  /*2b20*/  NOP ;  /* 0x0000000000007918 */ /* 0x000fe20000000000 */
[----:B--2---:R-:W2:Y:S01]  /*2b30*/  LDTM.x8 R4, tmem[UR4+0x28] ;  /* 0x00002804000479ee */ /* 0x004ea200081c0000 */
[----:B------:R-:W-:Y:S02]  /*2b40*/  F2FP.BF16.F32.PACK_AB R28, R13, R12 ;  /* 0x0000000c0d1c723e */ /* 0x000fe400000010ff */
[----:B------:R-:W-:Y:S02]  /*2b50*/  F2FP.BF16.F32.PACK_AB R29, R15, R14 ;  /* 0x0000000e0f1d723e */ /* 0x000fe400000010ff */
[----:B------:R-:W-:Y:S02]  /*2b60*/  F2FP.BF16.F32.PACK_AB R30, R17, R16 ;  /* 0x00000010111e723e */ /* 0x000fe400000010ff */
[----:B------:R-:W-:Y:S02]  /*2b70*/  F2FP.BF16.F32.PACK_AB R31, R19, R18 ;  /* 0x00000012131f723e */ /* 0x000fe400000010ff */
[----:B-1----:R-:W-:-:S02]  /*2b80*/  IADD3 R36, PT, PT, R0, R53, R44 ;  /* 0x0000003500247210 */ /* 0x002fc40007ffe02c */
[----:B--2---:R-:W-:Y:S02]  /*2b90*/  F2FP.BF16.F32.PACK_AB R24, R5, R4 ;  /* 0x000000040518723e */ /* 0x004fe400000010ff */
[----:B------:R-:W-:Y:S01]  /*2ba0*/  F2FP.BF16.F32.PACK_AB R25, R7, R6 ;  /* 0x000000060719723e */ /* 0x000fe200000010ff */
        /* <DEDUP_REMOVED lines=13> */
[----:B--2---:R-:W-:-:S02]  /*2c80*/  F2FP.BF16.F32.PACK_AB R4, R5, R4 ;  /* 0x000000040504723e */ /* 0x004fc400000010ff */
[----:B------:R-:W-:Y:S02]  /*2c90*/  F2FP.BF16.F32.PACK_AB R5, R7, R6 ;  /* 0x000000060705723e */ /* 0x000fe400000010ff */
[----:B------:R-:W-:Y:S02]  /*2ca0*/  F2FP.BF16.F32.PACK_AB R6, R9, R8 ;  /* 0x000000080906723e */ /* 0x000fe400000010ff */
[CC--:B------:R-:W-:Y:S02]  /*2cb0*/  IADD3 R8, PT, PT, R0.reuse, R53.reuse, R45 ;  /* 0x0000003500087210 */ /* 0x0c0fe40007ffe02d */
[----:B------:R-:W-:Y:S01]  /*2cc0*/  F2FP.BF16.F32.PACK_AB R7, R11, R10 ;  /* 0x0000000a0b07723e */ /* 0x000fe200000010ff */
[----:B------:R-:W-:Y:S01]  /*2cd0*/  IMAD.MOV.U32 R10, RZ, RZ, R3 ;  /* 0x000000ffff0a7224 */ /* 0x000fe200078e0003 */
[----:B------:R-:W-:Y:S01]  /*2ce0*/  IADD3 R53, PT, PT, R0, R53, R43 ;  /* 0x0000003500357210 */ /* 0x000fe20007ffe02b */
[----:B------:R1:W-:Y:S01]  /*2cf0*/  STS.128 [R8], R12 ;  /* 0x0000000c08007388 */ /* 0x0003e20000000c00 */
[----:B------:R-:W-:-:S03]  /*2d00*/  NOP ;  /* 0x0000000000007918 */ /* 0x000fc60000000000 */
[----:B------:R1:W-:Y:S01]  /*2d10*/  STS.128 [R53], R4 ;  /* 0x0000000435007388 */ /* 0x0003e20000000c00 */
[----:B------:R-:W-:Y:S01]  /*2d20*/  NOP ;  /* 0x0000000000007918 */ /* 0x000fe20000000000 */
[----:B------:R1:W-:Y:S01]  /*2d30*/  SYNCS.ARRIVE.TRANS64.RED.A1T0 RZ, [R2+URZ], RZ ;  /* 0x000000ff02ff79a7 */ /* 0x0003e200081004ff */
[----:B------:R2:W-:Y:S06]  /*2d40*/  MEMBAR.ALL.CTA ;  /* 0x0000000000007992 */ /* 0x0005ec0000008000 */
[----:B--2---:R-:W2:Y:S02]  /*2d50*/  FENCE.VIEW.ASYNC.S ;  /* 0x00000000000073c6 */ /* 0x004ea40000000000 */
[----:B--2---:R-:W-:Y:S06]  /*2d60*/  BAR.SYNC.DEFER_BLOCKING 0x8, 0x80 ;  /* 0x0202000000007b1d */ /* 0x004fec0000010000 */
[----:B------:R-:W-:Y:S05]  /*2d70*/  @P1 BRA `(.L_x_36) ;  /* 0x0000000000781947 */ /* 0x000fea0003800000 */
[----:B------:R-:W-:Y:S01]  /*2d80*/  ELECT P1, URZ, PT ;  /* 0x0000000000ff782f */ /* 0x000fe20003820000 */
[----:B------:R-:W-:-:S12]  /*2d90*/  BSSY.RECONVERGENT B0, `(.L_x_36) ;  /* 0x000001c000007945 */ /* 0x000fd80003800200 */
[----:B------:R-:W-:Y:S05]  /*2da0*/  @!P1 BRA `(.L_x_37) ;  /* 0x0000000000689947 */ /* 0x000fea0003800000 */
[----:B-1----:R-:W-:Y:S01]  /*2db0*/  SHF.R.U32.HI R7, RZ, 0x6, R48 ;  /* 0x00000006ff077819 */ /* 0x002fe20000011630 */
[----:B------:R-:W-:Y:S01]  /*2dc0*/  IMAD R6, R23, 0x4000, R0 ;  /* 0x0000400017067824 */ /* 0x000fe200078e0200 */
[----:B------:R-:W-:Y:S02]  /*2dd0*/  LOP3.LUT R5, R41, 0x1ff, RZ, 0xc0, !PT ;  /* 0x000001ff29057812 */ /* 0x000fe400078ec0ff */
[----:B------:R-:W-:Y:S02]  /*2de0*/  LOP3.LUT R7, R7, 0x3fffff8, RZ, 0xc0, !PT ;  /* 0x03fffff807077812 */ /* 0x000fe400078ec0ff */
[----:B------:R-:W-:Y:S02]  /*2df0*/  MOV R4, 0x2e20 ;  /* 0x00002e2000047802 */ /* 0x000fe40000000f00 */
[----:B------:R-:W-:Y:S02]  /*2e00*/  VIADDMNMX.U32 R3, R20, -R7, 0x8, PT ;  /* 0x0000000814037446 */ /* 0x000fe40003800807 */
[----:B------:R-:W-:Y:S05]  /*2e10*/  CALL.REL.NOINC `($__internal_3_$__cuda_sm20_div_u16) ;  /* 0x0000000800087944 */ /* 0x000fea0003c00000 */
[----:B------:R-:W-:Y:S01]  /*2e20*/  PRMT R3, R3, 0x9910, RZ ;  /* 0x0000991003037816 */ /* 0x000fe200000000ff */
[----:B------:R-:W1:Y:S01]  /*2e30*/  LDCU.64 UR6, c[0x0][0x348] ;  /* 0x00006900ff0677ac */ /* 0x000e620008000a00 */
[C---:B------:R-:W-:Y:S02]  /*2e40*/  PRMT R2, R8.reuse, 0x9910, RZ ;  /* 0x0000991008027816 */ /* 0x040fe400000000ff */
[----:B------:R-:W-:Y:S02]  /*2e50*/  R2UR UR5, R8 ;  /* 0x00000000080572ca */ /* 0x000fe400000e0000 */
[----:B------:R-:W-:Y:S01]  /*2e60*/  R2UR UR4, R6 ;  /* 0x00000000060472ca */ /* 0x000fe200000e0000 */
[----:B------:R-:W-:-:S04]  /*2e70*/  IMAD R2, R2, R3, RZ ;  /* 0x0000000302027224 */ /* 0x000fc800078e02ff */
[----:B------:R-:W-:-:S05]  /*2e80*/  IMAD.MOV R2, RZ, RZ, -R2 ;  /* 0x000000ffff027224 */ /* 0x000fca00078e0a02 */
[----:B------:R-:W-:Y:S01]  /*2e90*/  PRMT R2, R2, 0x7710, RZ ;  /* 0x0000771002027816 */ /* 0x000fe200000000ff */
[----:B------:R-:W-:Y:S02]  /*2ea0*/  USHF.L.U32 UR5, UR5, 0x6, URZ ;  /* 0x0000000605057899 */ /* 0x000fe400080006ff */
[----:B-1----:R-:W-:Y:S02]  /*2eb0*/  UIADD3 UR10, UP0, UPT, UR6, 0x240, URZ ;  /* 0x00000240060a7890 */ /* 0x002fe4000ff1e0ff */
[----:B------:R-:W-:Y:S01]  /*2ec0*/  IMAD.IADD R2, R5, 0x1, R2 ;  /* 0x0000000105027824 */ /* 0x000fe200078e0202 */
[----:B------:R-:W-:Y:S02]  /*2ed0*/  ULOP3.LUT UR5, UR5, 0xffff, URZ, 0xc0, !UPT ;  /* 0x0000ffff05057892 */ /* 0x000fe4000f8ec0ff */
[----:B------:R-:W-:Y:S02]  /*2ee0*/  UIADD3.X UR11, UPT, UPT, URZ, UR7, URZ, UP0, !UPT ;  /* 0x00000007ff0b7290 */ /* 0x000fe400087fe4ff */
[----:B------:R-:W-:-:S05]  /*2ef0*/  LOP3.LUT R2, R2, 0xffff, RZ, 0xc0, !PT ;  /* 0x0000ffff02027812 */ /* 0x000fca00078ec0ff */
[----:B------:R-:W-:-:S05]  /*2f00*/  IMAD.IADD R2, R7, 0x1, R2 ;  /* 0x0000000107027824 */ /* 0x000fca00078e0202 */
[----:B------:R-:W-:-:S13]  /*2f10*/  R2UR UR8, R2 ;  /* 0x00000000020872ca */ /* 0x000fda00000e0000 */
[----:B------:R-:W-:-:S09]  /*2f20*/  USHF.L.U32 UR6, UR8, 0x7, URZ ;  /* 0x0000000708067899 */ /* 0x000fd200080006ff */
[----:B------:R2:W-:Y:S02]  /*2f30*/  UTMASTG.2D [UR4], [UR10] ;  /* 0x000000040a0073b5 */ /* 0x0005e40008008000 */
[----:B--2---:R0:W-:Y:S02]  /*2f40*/  UTMACMDFLUSH ;  /* 0x00000000000079b7 */ /* 0x0041e40000000000 */
.L_x_37:
[----:B------:R-:W-:Y:S05]  /*2f50*/  BSYNC.RECONVERGENT B0 ;  /* 0x0000000000007941 */ /* 0x000fea0003800200 */
.L_x_36:
[----:B------:R-:W-:Y:S01]  /*2f60*/  VIADD R41, R41, 0x80 ;  /* 0x0000008029297836 */ /* 0x000fe20000000000 */
[----:B------:R-:W-:Y:S02]  /*2f70*/  LOP3.LUT R23, R23, 0x1, RZ, 0xc, !PT ;  /* 0x0000000117177812 */ /* 0x000fe400078e0cff */
[----:B------:R-:W-:Y:S01]  /*2f80*/  IADD3 R48, PT, PT, R48, 0x80, RZ ;  /* 0x0000008030307810 */ /* 0x000fe20007ffe0ff */
[----:B------:R-:W-:Y:S05]  /*2f90*/  @P0 BRA `(.L_x_38) ;  /* 0xfffffff400f40947 */ /* 0x000fea000383ffff */
.L_x_33:
[----:B------:R-:W-:-:S13]  /*2fa0*/  ISETP.NE.AND P0, PT, R22, 0x3, PT ;  /* 0x000000031600780c */ /* 0x000fda0003f05270 */
[----:B------:R-:W-:Y:S05]  /*2fb0*/  @P0 EXIT ;  /* 0x000000000000094d */ /* 0x000fea0003800000 */
[----:B------:R-:W-:Y:S05]  /*2fc0*/  WARPSYNC.ALL ;  /* 0x0000000000007948 */ /* 0x000fea0003800000 */
[----:B------:R-:W-:Y:S01]  /*2fd0*/  NOP ;  /* 0x0000000000007918 */ /* 0x000fe20000000000 */
[----:B------:R-:W2:Y:S01]  /*2fe0*/  S2UR UR5, SR_CgaCtaId ;  /* 0x00000000000579c3 */ /* 0x000ea20000008800 */
[----:B------:R-:W-:Y:S02]  /*2ff0*/  UMOV UR4, 0x50 ;  /* 0x0000005000047882 */ /* 0x000fe40000000000 */
[----:B--2---:R-:W-:-:S09]  /*3000*/  ULEA UR5, UR5, UR4, 0x18 ;  /* 0x0000000405057291 */ /* 0x004fd2000f8ec0ff */
[----:B-1----:R-:W1:Y:S02]  /*3010*/  LDS R2, [UR5] ;  /* 0x00000005ff027984 */ /* 0x002e640008000800 */
[----:B-1----:R-:W-:-:S04]  /*3020*/  LOP3.LUT R0, R2, 0xff, RZ, 0xc0, !PT ;  /* 0x000000ff02007812 */ /* 0x002fc800078ec0ff */
[----:B------:R-:W-:-:S13]  /*3030*/  ISETP.NE.AND P0, PT, R0, 0xff, PT ;  /* 0x000000ff0000780c */ /* 0x000fda0003f05270 */
[----:B------:R-:W-:Y:S05]  /*3040*/  @P0 BRA `(.L_x_39) ;  /* 0x0000000000480947 */ /* 0x000fea0003800000 */
[----:B------:R-:W-:-:S04]  /*3050*/  SHF.R.U32.HI R0, RZ, 0x10, R2 ;  /* 0x00000010ff007819 */ /* 0x000fc80000011602 */
[----:B------:R-:W-:-:S04]  /*3060*/  LOP3.LUT R0, R0, 0x1, RZ, 0xc0, !PT ;  /* 0x0000000100007812 */ /* 0x000fc800078ec0ff */
[----:B------:R-:W-:-:S13]  /*3070*/  ISETP.NE.AND P0, PT, R0, 0x1, PT ;  /* 0x000000010000780c */ /* 0x000fda0003f05270 */
[----:B------:R-:W-:Y:S05]  /*3080*/  @P0 BRA `(.L_x_40) ;  /* 0x00000000002c0947 */ /* 0x000fea0003800000 */
[----:B------:R-:W1:Y:S01]  /*3090*/  S2R R0, SR_LANEID ;  /* 0x0000000000007919 */ /* 0x000e620000000000 */
[----:B------:R-:W-:Y:S01]  /*30a0*/  IMAD.MOV.U32 R2, RZ, RZ, -0x10100 ;  /* 0xfffeff00ff027424 */ /* 0x000fe200078e00ff */
[----:B------:R-:W-:Y:S02]  /*30b0*/  VOTEU.ANY UR6, UPT, PT ;  /* 0x0000000000067886 */ /* 0x000fe400038e0100 */
[----:B------:R-:W-:Y:S01]  /*30c0*/  UFLO.U32 UR6, UR6 ;  /* 0x00000006000672bd */ /* 0x000fe200080e0000 */
[----:B------:R-:W2:Y:S05]  /*30d0*/  REDUX UR4, R2 ;  /* 0x00000000020473c4 */ /* 0x000eaa0000000000 */
[----:B-1----:R-:W-:-:S02]  /*30e0*/  ISETP.EQ.U32.AND P0, PT, R0, UR6, PT ;  /* 0x0000000600007c0c */ /* 0x002fc4000bf02070 */
[----:B--2---:R-:W-:Y:S01]  /*30f0*/  MOV R0, UR4 ;  /* 0x0000000400007c02 */ /* 0x004fe20008000f00 */
[----:B------:R-:W-:-:S05]  /*3100*/  UMOV UR4, 0xfffeff00 ;  /* 0xfffeff0000047882 */ /* 0x000fca0000000000 */
[----:B------:R1:W-:Y:S05]  /*3110*/  UTCATOMSWS.AND URZ, UR4 ;  /* 0x0000000400ff79e3 */ /* 0x0003ea0008000000 */
[----:B------:R1:W-:Y:S01]  /*3120*/  @P0 ATOMS.AND RZ, [UR5], R0 ;  /* 0x00000000ffff098c */ /* 0x0003e2000a800005 */
[----:B------:R-:W-:Y:S05]  /*3130*/  BRA `(.L_x_41) ;  /* 0x0000000000147947 */ /* 0x000fea0003800000 */
.L_x_40:
[----:B------:R-:W-:Y:S02]  /*3140*/  MOV R2, 0x3160 ;  /* 0x0000316000027802 */ /* 0x000fe40000000f00 */
[----:B------:R-:W-:Y:S05]  /*3150*/  CALL.REL.NOINC `($__internal_0_$__cuda_sm10x_tcgen05_guardrail_trap_col_being_dealloced_not_returned_by_alloc) ;  /* 0x0000000400147944 */ /* 0x000fea0003c00000 */
[----:B------:R-:W-:Y:S05]  /*3160*/  BRA `(.L_x_41) ;  /* 0x0000000000087947 */ /* 0x000fea0003800000 */
.L_x_39:
[----:B------:R-:W-:Y:S02]  /*3170*/  MOV R2, 0x3190 ;  /* 0x0000319000027802 */ /* 0x000fe40000000f00 */
[----:B------:R-:W-:Y:S05]  /*3180*/  CALL.REL.NOINC `($__internal_2_$__cuda_sm10x_tcgen05_guardrail_trap_unallocated_columns_being_dealloced) ;  /* 0x0000000400207944 */ /* 0x000fea0003c00000 */
.L_x_41:
[----:B------:R-:W-:Y:S01]  /*3190*/  NOP ;  /* 0x0000000000007918 */ /* 0x000fe20000000000 */
[----:B-1----:R-:W-:Y:S05]  /*31a0*/  EXIT ;  /* 0x000000000000794d */ /* 0x002fea0003800000 */
.L_x_14:
[----:B------:R-:W-:-:S07]  /*31b0*/  MOV R10, R11 ;  /* 0x0000000b000a7202 */ /* 0x000fce0000000f00 */
.L_x_42:
[----:B-1----:R1:W2:Y:S02]  /*31c0*/  SYNCS.PHASECHK.TRANS64.TRYWAIT P0, [R6+URZ+0x33c00], R11 ;  /* 0x033c000b060075a7 */ /* 0x0022a400080011ff */
[----:B--2---:R-:W-:Y:S05]  /*31d0*/  @!P0 NANOSLEEP.SYNCS 0x989680 ;  /* 0x009896800000895d */ /* 0x004fea0003900000 */
[----:B------:R-:W2:Y:S02]  /*31e0*/  @!P0 SYNCS.PHASECHK.TRANS64 P0, [R6+URZ+0x33c00], R11 ;  /* 0x033c000b060085a7 */ /* 0x000ea400080010ff */
[----:B--2---:R-:W-:Y:S05]  /*31f0*/  @!P0 BRA `(.L_x_42) ;  /* 0xfffffffc00f08947 */ /* 0x004fea000383ffff */
[----:B------:R-:W-:Y:S05]  /*3200*/  BRA `(.L_x_43) ;  /* 0xffffffd800547947 */ /* 0x000fea000383ffff */
.L_x_16:
[----:B-1----:R-:W-:-:S07]  /*3210*/  MOV R6, R7 ;  /* 0x0000000700067202 */ /* 0x002fce0000000f00 */
.L_x_44:
[----:B-1----:R1:W2:Y:S02]  /*3220*/  SYNCS.PHASECHK.TRANS64.TRYWAIT P0, [R2+URZ+0x33c00], R7 ;  /* 0x033c0007020075a7 */ /* 0x0022a400080011ff */
[----:B--2---:R-:W-:Y:S05]  /*3230*/  @!P0 NANOSLEEP.SYNCS 0x989680 ;  /* 0x009896800000895d */ /* 0x004fea0003900000 */
[----:B------:R-:W2:Y:S02]  /*3240*/  @!P0 SYNCS.PHASECHK.TRANS64 P0, [R2+URZ+0x33c00], R7 ;  /* 0x033c0007020085a7 */ /* 0x000ea400080010ff */
[----:B--2---:R-:W-:Y:S05]  /*3250*/  @!P0 BRA `(.L_x_44) ;  /* 0xfffffffc00f08947 */ /* 0x004fea000383ffff */
[----:B------:R-:W-:Y:S05]  /*3260*/  BRA `(.L_x_45) ;  /* 0xffffffd800c07947 */ /* 0x000fea000383ffff */
.L_x_19:
[----:B------:R-:W-:Y:S02]  /*3270*/  MOV R8, UR10 ;  /* 0x0000000a00087c02 */ /* 0x000fe40008000f00 */
[----:B------:R-:W-:Y:S02]  /*3280*/  MOV R9, UR10 ;  /* 0x0000000a00097c02 */ /* 0x000fe40008000f00 */
[----:B------:R-:W-:-:S07]  /*3290*/  MOV R0, UR9 ;  /* 0x0000000900007c02 */ /* 0x000fce0008000f00 */
.L_x_46:
[----:B-1----:R1:W2:Y:S02]  /*32a0*/  SYNCS.PHASECHK.TRANS64.TRYWAIT P0, [R0+URZ+0x33cb8], R9 ;  /* 0x033cb809000075a7 */ /* 0x0022a400080011ff */
[----:B--2---:R-:W-:Y:S05]  /*32b0*/  @!P0 NANOSLEEP.SYNCS 0x989680 ;  /* 0x009896800000895d */ /* 0x004fea0003900000 */
[----:B------:R-:W2:Y:S02]  /*32c0*/  @!P0 SYNCS.PHASECHK.TRANS64 P0, [R0+URZ+0x33cb8], R9 ;  /* 0x033cb809000085a7 */ /* 0x000ea400080010ff */
[----:B--2---:R-:W-:Y:S05]  /*32d0*/  @!P0 BRA `(.L_x_46) ;  /* 0xfffffffc00f08947 */ /* 0x004fea000383ffff */
[----:B------:R-:W-:Y:S05]  /*32e0*/  BRA `(.L_x_47) ;  /* 0xffffffdc00847947 */ /* 0x000fea000383ffff */
.L_x_20:
[----:B------:R-:W-:Y:S02]  /*32f0*/  MOV R2, UR10 ;  /* 0x0000000a00027c02 */ /* 0x000fe40008000f00 */
[----:B------:R-:W-:Y:S07]  /*3300*/  MOV R8, R9 ;  /* 0x0000000900087202 */ /* 0x000fee0000000f00 */
.L_x_48:
[----:B-1----:R1:W2:Y:S02]  /*3310*/  SYNCS.PHASECHK.TRANS64.TRYWAIT P0, [R2+URZ+0x33c70], R9 ;  /* 0x033c7009020075a7 */ /* 0x0022a400080011ff */
[----:B--2---:R-:W-:Y:S05]  /*3320*/  @!P0 NANOSLEEP.SYNCS 0x989680 ;  /* 0x009896800000895d */ /* 0x004fea0003900000 */
[----:B------:R-:W2:Y:S02]  /*3330*/  @!P0 SYNCS.PHASECHK.TRANS64 P0, [R2+URZ+0x33c70], R9 ;  /* 0x033c7009020085a7 */ /* 0x000ea400080010ff */
[----:B--2---:R-:W-:Y:S05]  /*3340*/  @!P0 BRA `(.L_x_48) ;  /* 0xfffffffc00f08947 */ /* 0x004fea000383ffff */
[----:B------:R-:W-:Y:S05]  /*3350*/  BRA `(.L_x_49) ;  /* 0xffffffdc00887947 */ /* 0x000fea000383ffff */
.L_x_22:
[----:B------:R-:W-:Y:S02]  /*3360*/  MOV R2, UR13 ;  /* 0x0000000d00027c02 */ /* 0x000fe40008000f00 */
[----:B------:R-:W-:Y:S07]  /*3370*/  MOV R8, R9 ;  /* 0x0000000900087202 */ /* 0x000fee0000000f00 */
.L_x_50:
[----:B-1----:R1:W2:Y:S02]  /*3380*/  SYNCS.PHASECHK.TRANS64.TRYWAIT P0, [R2+URZ+0x33c70], R9 ;  /* 0x033c7009020075a7 */ /* 0x0022a400080011ff */
[----:B--2---:R-:W-:Y:S05]  /*3390*/  @!P0 NANOSLEEP.SYNCS 0x989680 ;  /* 0x009896800000895d */ /* 0x004fea0003900000 */
[----:B------:R-:W2:Y:S02]  /*33a0*/  @!P0 SYNCS.PHASECHK.TRANS64 P0, [R2+URZ+0x33c70], R9 ;  /* 0x033c7009020085a7 */ /* 0x000ea400080010ff */
[----:B--2---:R-:W-:Y:S05]  /*33b0*/  @!P0 BRA `(.L_x_50) ;  /* 0xfffffffc00f08947 */ /* 0x004fea000383ffff */
[----:B------:R-:W-:Y:S05]  /*33c0*/  BRA `(.L_x_51) ;  /* 0xffffffe000487947 */ /* 0x000fea000383ffff */
.L_x_26:
[----:B------:R-:W-:Y:S07]  /*33d0*/  MOV R23, R22 ;  /* 0x0000001600177202 */ /* 0x000fee0000000f00 */
.L_x_52:
[----:B-1----:R1:W2:Y:S02]  /*33e0*/  SYNCS.PHASECHK.TRANS64.TRYWAIT P0, [R17+URZ+0x38], R23 ;  /* 0x00003817110075a7 */ /* 0x0022a400080011ff */
[----:B--2---:R-:W-:Y:S05]  /*33f0*/  @!P0 NANOSLEEP.SYNCS 0x989680 ;  /* 0x009896800000895d */ /* 0x004fea0003900000 */
[----:B------:R-:W2:Y:S02]  /*3400*/  @!P0 SYNCS.PHASECHK.TRANS64 P0, [R17+URZ+0x38], R23 ;  /* 0x00003817110085a7 */ /* 0x000ea400080010ff */
[----:B--2---:R-:W-:Y:S05]  /*3410*/  @!P0 BRA `(.L_x_52) ;  /* 0xfffffffc00f08947 */ /* 0x004fea000383ffff */
[----:B------:R-:W-:Y:S05]  /*3420*/  BRA `(.L_x_53) ;  /* 0xffffffe400b07947 */ /* 0x000fea000383ffff */
.L_x_27:
[----:B------:R-:W-:Y:S07]  /*3430*/  MOV R25, R24 ;  /* 0x0000001800197202 */ /* 0x000fee0000000f00 */
.L_x_54:
[----:B-1----:R1:W2:Y:S02]  /*3440*/  SYNCS.PHASECHK.TRANS64.TRYWAIT P0, [R13+URZ+0x38], R25 ;  /* 0x000038190d0075a7 */ /* 0x0022a400080011ff */
[----:B--2---:R-:W-:Y:S05]  /*3450*/  @!P0 NANOSLEEP.SYNCS 0x989680 ;  /* 0x009896800000895d */ /* 0x004fea0003900000 */
[----:B------:R-:W2:Y:S02]  /*3460*/  @!P0 SYNCS.PHASECHK.TRANS64 P0, [R13+URZ+0x38], R25 ;  /* 0x000038190d0085a7 */ /* 0x000ea400080010ff */
[----:B--2---:R-:W-:Y:S05]  /*3470*/  @!P0 BRA `(.L_x_54) ;  /* 0xfffffffc00f08947 */ /* 0x004fea000383ffff */
[----:B------:R-:W-:Y:S05]  /*3480*/  BRA `(.L_x_55) ;  /* 0xffffffe800ac7947 */ /* 0x000fea000383ffff */
.L_x_28:
[----:B------:R-:W-:Y:S07]  /*3490*/  MOV R31, R30 ;  /* 0x0000001e001f7202 */ /* 0x000fee0000000f00 */
.L_x_56:
[----:B-1----:R1:W2:Y:S02]  /*34a0*/  SYNCS.PHASECHK.TRANS64.TRYWAIT P1, [R3+URZ+0x38], R31 ;  /* 0x0000381f030075a7 */ /* 0x0022a400080211ff */
[----:B--2---:R-:W-:Y:S05]  /*34b0*/  @!P1 NANOSLEEP.SYNCS 0x989680 ;  /* 0x009896800000995d */ /* 0x004fea0003900000 */
[----:B------:R-:W2:Y:S02]  /*34c0*/  @!P1 SYNCS.PHASECHK.TRANS64 P1, [R3+URZ+0x38], R31 ;  /* 0x0000381f030095a7 */ /* 0x000ea400080210ff */
[----:B--2---:R-:W-:Y:S05]  /*34d0*/  @!P1 BRA `(.L_x_56) ;  /* 0xfffffffc00f09947 */ /* 0x004fea000383ffff */
[----:B------:R-:W-:Y:S05]  /*34e0*/  BRA `(.L_x_57) ;  /* 0xffffffec00247947 */ /* 0x000fea000383ffff */
.L_x_29:
[----:B-1----:R-:W-:Y:S07]  /*34f0*/  MOV R31, R30 ;  /* 0x0000001e001f7202 */ /* 0x002fee0000000f00 */
.L_x_58:
[----:B-1----:R1:W2:Y:S02]  /*3500*/  SYNCS.PHASECHK.TRANS64.TRYWAIT P0, [R21+URZ+0x38], R31 ;  /* 0x0000381f150075a7 */ /* 0x0022a400080011ff */
[----:B--2---:R-:W-:Y:S05]  /*3510*/  @!P0 NANOSLEEP.SYNCS 0x989680 ;  /* 0x009896800000895d */ /* 0x004fea0003900000 */
[----:B------:R-:W2:Y:S02]  /*3520*/  @!P0 SYNCS.PHASECHK.TRANS64 P0, [R21+URZ+0x38], R31 ;  /* 0x0000381f150085a7 */ /* 0x000ea400080010ff */
[----:B--2---:R-:W-:Y:S05]  /*3530*/  @!P0 BRA `(.L_x_58) ;  /* 0xfffffffc00f08947 */ /* 0x004fea000383ffff */
[----:B------:R-:W-:Y:S05]  /*3540*/  BRA `(.L_x_59) ;  /* 0xffffffec00787947 */ /* 0x000fea000383ffff */
.L_x_34:
[----:B------:R-:W-:-:S07]  /*3550*/  MOV R4, R5 ;  /* 0x0000000500047202 */ /* 0x000fce0000000f00 */
.L_x_60:
[----:B-1----:R1:W2:Y:S02]  /*3560*/  SYNCS.PHASECHK.TRANS64.TRYWAIT P0, [R2+URZ+0x33ca8], R5 ;  /* 0x033ca805020075a7 */ /* 0x0022a400080011ff */
[----:B--2---:R-:W-:Y:S05]  /*3570*/  @!P0 NANOSLEEP.SYNCS 0x989680 ;  /* 0x009896800000895d */ /* 0x004fea0003900000 */
[----:B------:R-:W2:Y:S02]  /*3580*/  @!P0 SYNCS.PHASECHK.TRANS64 P0, [R2+URZ+0x33ca8], R5 ;  /* 0x033ca805020085a7 */ /* 0x000ea400080010ff */
[----:B--2---:R-:W-:Y:S05]  /*3590*/  @!P0 BRA `(.L_x_60) ;  /* 0xfffffffc00f08947 */ /* 0x004fea000383ffff */
[----:B------:R-:W-:Y:S05]  /*35a0*/  BRA `(.L_x_61) ;  /* 0xfffffff0009c7947 */ /* 0x000fea000383ffff */
        .weak           $__internal_0_$__cuda_sm10x_tcgen05_guardrail_trap_col_being_dealloced_not_returned_by_alloc
        .type           $__internal_0_$__cuda_sm10x_tcgen05_guardrail_trap_col_being_dealloced_not_returned_by_alloc,@function
        .size           $__internal_0_$__cuda_sm10x_tcgen05_guardrail_trap_col_being_dealloced_not_returned_by_alloc,($__internal_1_$__cuda_sm10x_tcgen05_guardrail_trap_phase_invalid_during_alloc - $__internal_0_$__cuda_sm10x_tcgen05_guardrail_trap_col_being_dealloced_not_returned_by_alloc)
$__internal_0_$__cuda_sm10x_tcgen05_guardrail_trap_col_being_dealloced_not_returned_by_alloc:
[----:B------:R-:W-:Y:S05]  /*35b0*/  BPT.TRAP 0x1 ;  /* 0x000000040000795c */ /* 0x000fea0000300000 */
[----:B------:R-:W-:-:S04]  /*35c0*/  HFMA2 R3, -RZ, RZ, 0, 0 ;  /* 0x00000000ff037431 */ /* 0x000fc800000001ff */
[----:B------:R-:W-:Y:S05]  /*35d0*/  RET.REL.NODEC R2 `(_ZN9deep_gemm24sm100_fp8_gemm_1d1d_implILN4cute4UMMA5MajorE0ELS3_0ELj0ELj4096ELj7168ELj128ELj64ELj128ELj64ELj128ELj128ELj128ELj7ELj128ELj128ELj1ELb0ELj128ELNS_8GemmTypeE1ELb0EN7cutlass10bfloat16_tENS_16EpilogueIdentityEEEvPijjj14CUtensorMap_stS9_S9_S9_S9_) ;  /* 0xffffffc802887950 */ /* 0x000fea0003c3ffff */
        .weak           $__internal_1_$__cuda_sm10x_tcgen05_guardrail_trap_phase_invalid_during_alloc
        .type           $__internal_1_$__cuda_sm10x_tcgen05_guardrail_trap_phase_invalid_during_alloc,@function
        .size           $__internal_1_$__cuda_sm10x_tcgen05_guardrail_trap_phase_invalid_during_alloc,($__internal_2_$__cuda_sm10x_tcgen05_guardrail_trap_unallocated_columns_being_dealloced - $__internal_1_$__cuda_sm10x_tcgen05_guardrail_trap_phase_invalid_during_alloc)
$__internal_1_$__cuda_sm10x_tcgen05_guardrail_trap_phase_invalid_during_alloc:
[----:B------:R-:W-:Y:S05]  /*35e0*/  BPT.TRAP 0x1 ;  /* 0x000000040000795c */ /* 0x000fea0000300000 */
[----:B------:R-:W-:-:S04]  /*35f0*/  MOV R3, 0x0 ;  /* 0x0000000000037802 */ /* 0x000fc80000000f00 */
[----:B------:R-:W-:Y:S05]  /*3600*/  RET.REL.NODEC R2 `(_ZN9deep_gemm24sm100_fp8_gemm_1d1d_implILN4cute4UMMA5MajorE0ELS3_0ELj0ELj4096ELj7168ELj128ELj64ELj128ELj64ELj128ELj128ELj128ELj7ELj128ELj128ELj1ELb0ELj128ELNS_8GemmTypeE1ELb0EN7cutlass10bfloat16_tENS_16EpilogueIdentityEEEvPijjj14CUtensorMap_stS9_S9_S9_S9_) ;  /* 0xffffffc8027c7950 */ /* 0x000fea0003c3ffff */
        .weak           $__internal_2_$__cuda_sm10x_tcgen05_guardrail_trap_unallocated_columns_being_dealloced
        .type           $__internal_2_$__cuda_sm10x_tcgen05_guardrail_trap_unallocated_columns_being_dealloced,@function
        .size           $__internal_2_$__cuda_sm10x_tcgen05_guardrail_trap_unallocated_columns_being_dealloced,($__internal_3_$__cuda_sm20_div_u16 - $__internal_2_$__cuda_sm10x_tcgen05_guardrail_trap_unallocated_columns_being_dealloced)
$__internal_2_$__cuda_sm10x_tcgen05_guardrail_trap_unallocated_columns_being_dealloced:
[----:B------:R-:W-:Y:S05]  /*3610*/  BPT.TRAP 0x1 ;  /* 0x000000040000795c */ /* 0x000fea0000300000 */
[----:B------:R-:W-:-:S04]  /*3620*/  HFMA2 R3, -RZ, RZ, 0, 0 ;  /* 0x00000000ff037431 */ /* 0x000fc800000001ff */
[----:B------:R-:W-:Y:S05]  /*3630*/  RET.REL.NODEC R2 `(_ZN9deep_gemm24sm100_fp8_gemm_1d1d_implILN4cute4UMMA5MajorE0ELS3_0ELj0ELj4096ELj7168ELj128ELj64ELj128ELj64ELj128ELj128ELj128ELj7ELj128ELj128ELj1ELb0ELj128ELNS_8GemmTypeE1ELb0EN7cutlass10bfloat16_tENS_16EpilogueIdentityEEEvPijjj14CUtensorMap_stS9_S9_S9_S9_) ;  /* 0xffffffc802707950 */ /* 0x000fea0003c3ffff */
        .weak           $__internal_3_$__cuda_sm20_div_u16
        .type           $__internal_3_$__cuda_sm20_div_u16,@function
        .size           $__internal_3_$__cuda_sm20_div_u16,(.L_x_66 - $__internal_3_$__cuda_sm20_div_u16)
$__internal_3_$__cuda_sm20_div_u16:
[----:B------:R-:W1:Y:S01]  /*3640*/  I2F.U16 R8, R3 ;  /* 0x0000000300087306 */ /* 0x000e620000101000 */
[----:B------:R-:W-:Y:S02]  /*3650*/  IMAD.MOV.U32 R2, RZ, RZ, 0x4b800000 ;  /* 0x4b800000ff027424 */ /* 0x000fe400078e00ff */
[----:B------:R-:W-:Y:S02]  /*3660*/  HFMA2 R17, -RZ, RZ, 0, 0 ;  /* 0x00000000ff117431 */ /* 0x000fe400000001ff */
[----:B------:R-:W-:Y:S01]  /*3670*/  IMAD.MOV.U32 R16, RZ, RZ, R4 ;  /* 0x000000ffff107224 */ /* 0x000fe200078e0004 */
[C---:B-1----:R-:W-:Y:S02]  /*3680*/  FSETP.GEU.AND P1, PT, |R8|.reuse, 1.175494350822287508e-38, PT ;  /* 0x008000000800780b */ /* 0x042fe40003f2e200 */
[----:B------:R-:W-:Y:S02]  /*3690*/  FSETP.GT.AND P2, PT, |R8|, 8.50705917302346158658e+37, PT ;  /* 0x7e8000000800780b */ /* 0x000fe40003f44200 */
[----:B------:R-:W-:-:S02]  /*36a0*/  FSEL R2, R2, 1, !P1 ;  /* 0x3f80000002027808 */ /* 0x000fc40004800000 */
[----:B------:R-:W-:Y:S02]  /*36b0*/  ISETP.NE.U32.AND P1, PT, R3, RZ, PT ;  /* 0x000000ff0300720c */ /* 0x000fe40003f25070 */
[----:B------:R-:W-:-:S05]  /*36c0*/  FSEL R9, R2, 0.25, !P2 ;  /* 0x3e80000002097808 */ /* 0x000fca0005000000 */
[----:B------:R-:W-:Y:S02]  /*36d0*/  FMUL R2, R8, R9 ;  /* 0x0000000908027220 */ /* 0x000fe40000400000 */
[----:B------:R-:W-:Y:S08]  /*36e0*/  I2F.U16.RZ R8, R5 ;  /* 0x0000000500087306 */ /* 0x000ff0000010d000 */
[----:B------:R-:W1:Y:S02]  /*36f0*/  MUFU.RCP R2, R2 ;  /* 0x0000000200027308 */ /* 0x000e640000001000 */
[----:B-1----:R-:W-:-:S04]  /*3700*/  FMUL R9, R9, R2 ;  /* 0x0000000209097220 */ /* 0x002fc80000400000 */
[----:B------:R-:W-:-:S04]  /*3710*/  VIADD R9, R9, 0x2 ;  /* 0x0000000209097836 */ /* 0x000fc80000000000 */
[----:B------:R-:W-:-:S04]  /*3720*/  FMUL.RZ R9, R8, R9 ;  /* 0x0000000908097220 */ /* 0x000fc8000040c000 */
[----:B------:R-:W1:Y:S02]  /*3730*/  F2I.U32.TRUNC.NTZ R8, R9 ;  /* 0x0000000900087305 */ /* 0x000e64000020f000 */
[----:B-1----:R-:W-:Y:S02]  /*3740*/  LOP3.LUT R8, R8, 0xffff, RZ, 0xc0, !PT ;  /* 0x0000ffff08087812 */ /* 0x002fe400078ec0ff */
[----:B------:R-:W-:Y:S01]  /*3750*/  @!P1 MOV R8, 0xffffffff ;  /* 0xffffffff00089802 */ /* 0x000fe20000000f00 */
[----:B------:R-:W-:Y:S06]  /*3760*/  RET.REL.NODEC R16 `(_ZN9deep_gemm24sm100_fp8_gemm_1d1d_implILN4cute4UMMA5MajorE0ELS3_0ELj0ELj4096ELj7168ELj128ELj64ELj128ELj64ELj128ELj128ELj128ELj7ELj128ELj128ELj1ELb0ELj128ELNS_8GemmTypeE1ELb0EN7cutlass10bfloat16_tENS_16EpilogueIdentityEEEvPijjj14CUtensorMap_stS9_S9_S9_S9_) ;  /* 0xffffffc810247950 */ /* 0x000fec0003c3ffff */
.L_x_62:
[----:B------:R-:W-:-:S00]  /*3770*/  BRA `(.L_x_62) ;  /* 0xfffffffc00fc7947 */ /* 0x000fc0000383ffff */
[----:B------:R-:W-:-:S00]  /*3780*/  NOP ;  /* 0x0000000000007918 */ /* 0x000fc00000000000 */
[----:B------:R-:W-:-:S00]  /*3790*/  NOP ;  /* 0x0000000000007918 */ /* 0x000fc00000000000 */
[----:B------:R-:W-:-:S00]  /*37a0*/  NOP ;  /* 0x0000000000007918 */ /* 0x000fc00000000000 */
[----:B------:R-:W-:-:S00]  /*37b0*/  NOP ;  /* 0x0000000000007918 */ /* 0x000fc00000000000 */
[----:B------:R-:W-:-:S00]  /*37c0*/  NOP ;  /* 0x0000000000007918 */ /* 0x000fc00000000000 */
[----:B------:R-:W-:-:S00]  /*37d0*/  NOP ;  /* 0x0000000000007918 */ /* 0x000fc00000000000 */
[----:B------:R-:W-:-:S00]  /*37e0*/  NOP ;  /* 0x0000000000007918 */ /* 0x000fc00000000000 */
[----:B------:R-:W-:-:S00]  /*37f0*/  NOP ;  /* 0x0000000000007918 */ /* 0x000fc00000000000 */
.L_x_66:


//--------------------- .nv.shared._ZN9deep_gemm24sm100_fp8_gemm_1d1d_implILN4cute4UMMA5MajorE0ELS3_0ELj0ELj4096ELj7168ELj128ELj64ELj128ELj64ELj128ELj128ELj128ELj7ELj128ELj128ELj1ELb0ELj128ELNS_8GemmTypeE1ELb0EN7cutlass10bfloat16_tENS_16EpilogueIdentityEEEvPijjj14CUtensorMap_stS9_S9_S9_S9_ --------------------------
	.section	.nv.shared._ZN9deep_gemm24sm100_fp8_gemm_1d1d_implILN4cute4UMMA5MajorE0ELS3_0ELj0ELj4096ELj7168ELj128ELj64ELj128ELj64ELj128ELj128ELj128ELj7ELj128ELj128ELj1ELb0ELj128ELNS_8GemmTypeE1ELb0EN7cutlass10bfloat16_tENS_16EpilogueIdentityEEEvPijjj14CUtensorMap_stS9_S9_S9_S9_,"aw",@nobits
	.sectionflags	@""
	.align	1024
	.zero		1024


//--------------------- .nv.shared.reserved.0     --------------------------
	.section	.nv.shared.reserved.0,"aw",@nobits
	.align	8
	.weak		__nv_reservedSMEM_offset_0_alias
	.size		__nv_reservedSMEM_offset_0_alias, 0, 64
	.other		__nv_reservedSMEM_offset_0_alias,@"STO_CUDA_RESERVED_SHARED STV_DEFAULT"
__nv_reservedSMEM_offset_0_alias:
	.zero		0
.nv.shared.reserved.0:
	.zero		64
	.weak		__nv_reservedSMEM_allocation_phase
	.type		__nv_reservedSMEM_allocation_phase,@object
	.size		__nv_reservedSMEM_allocation_phase,(.L_0 - __nv_reservedSMEM_allocation_phase)
__nv_reservedSMEM_allocation_phase:
	.zero		1
.L_0:
	.zero		7
	.weak		__nv_reservedSMEM_devtool_atexit_pc
	.type		__nv_reservedSMEM_devtool_atexit_pc,@object
	.size		__nv_reservedSMEM_devtool_atexit_pc,(__nv_reservedSMEM_allocation_mask - __nv_reservedSMEM_devtool_atexit_pc)
__nv_reservedSMEM_devtool_atexit_pc:
	.zero		8
	.weak		__nv_reservedSMEM_allocation_mask
	.type		__nv_reservedSMEM_allocation_mask,@object
	.size		__nv_reservedSMEM_allocation_mask,(.L_2 - __nv_reservedSMEM_allocation_mask)
__nv_reservedSMEM_allocation_mask:
	.zero		4
.L_2:


//--------------------- .nv.global                --------------------------
	.section	.nv.global,"aw",@nobits
.nv.global:
	.type		_ZN47_INTERNAL_4b16aeac_9_kernel_cu_251ac0ad_28914704cute1_E,@object
	.size		_ZN47_INTERNAL_4b16aeac_9_kernel_cu_251ac0ad_28914704cute1_E,(_ZN47_INTERNAL_4b16aeac_9_kernel_cu_251ac0ad_28914704cuda3std3__45__cpo6cbeginE - _ZN47_INTERNAL_4b16aeac_9_kernel_cu_251ac0ad_28914704cute1_E)
_ZN47_INTERNAL_4b16aeac_9_kernel_cu_251ac0ad_28914704cute1_E:
	.zero		1
	.type		_ZN47_INTERNAL_4b16aeac_9_kernel_cu_251ac0ad_28914704cuda3std3__45__cpo6cbeginE,@object
	.size		_ZN47_INTERNAL_4b16aeac_9_kernel_cu_251ac0ad_28914704cuda3std3__45__cpo6cbeginE,(_ZN47_INTERNAL_4b16aeac_9_kernel_cu_251ac0ad_28914704cuda3std3__48in_placeE - _ZN47_INTERNAL_4b16aeac_9_kernel_cu_251ac0ad_28914704cuda3std3__45__cpo6cbeginE)
_ZN47_INTERNAL_4b16aeac_9_kernel_cu_251ac0ad_28914704cuda3std3__45__cpo6cbeginE:
	.zero		1
	.type		_ZN47_INTERNAL_4b16aeac_9_kernel_cu_251ac0ad_28914704cuda3std3__48in_placeE,@object
	.size		_ZN47_INTERNAL_4b16aeac_9_kernel_cu_251ac0ad_28914704cuda3std3__48in_placeE,(_ZN47_INTERNAL_4b16aeac_9_kernel_cu_251ac0ad_28914704cuda3std6ranges3__45__cpo9iter_moveE - _ZN47_INTERNAL_4b16aeac_9_kernel_cu_251ac0ad_28914704cuda3std3__48in_placeE)
_ZN47_INTERNAL_4b16aeac_9_kernel_cu_251ac0ad_28914704cuda3std3__48in_placeE:
	.zero		1
	.type		_ZN47_INTERNAL_4b16aeac_9_kernel_cu_251ac0ad_28914704cuda3std6ranges3__45__cpo9iter_moveE,@object
	.size		_ZN47_INTERNAL_4b16aeac_9_kernel_cu_251ac0ad_28914704cuda3std6ranges3__45__cpo9iter_moveE,(_ZN47_INTERNAL_4b16aeac_9_kernel_cu_251ac0ad_28914704cuda3std3__45__cpo5beginE - _ZN47_INTERNAL_4b16aeac_9_kernel_cu_251ac0ad_28914704cuda3std6ranges3__45__cpo9iter_moveE)
_ZN47_INTERNAL_4b16aeac_9_kernel_cu_251ac0ad_28914704cuda3std6ranges3__45__cpo9iter_moveE:
	.zero		1
	.type		_ZN47_INTERNAL_4b16aeac_9_kernel_cu_251ac0ad_28914704cuda3std3__45__cpo5beginE,@object
	.size		_ZN47_INTERNAL_4b16aeac_9_kernel_cu_251ac0ad_28914704cuda3std3__45__cpo5beginE,(_ZN47_INTERNAL_4b16aeac_9_kernel_cu_251ac0ad_28914704cuda3std3__449_GLOBAL__N__4b16aeac_9_kernel_cu_251ac0ad_28914706ignoreE - _ZN47_INTERNAL_4b16aeac_9_kernel_cu_251ac0ad_28914704cuda3std3__45__cpo5beginE)
_ZN47_INTERNAL_4b16aeac_9_kernel_cu_251ac0ad_28914704cuda3std3__45__cpo5beginE:
	.zero		1
	.type		_ZN47_INTERNAL_4b16aeac_9_kernel_cu_251ac0ad_28914704cuda3std3__449_GLOBAL__N__4b16aeac_9_kernel_cu_251ac0ad_28914706ignoreE,@object
	.size		_ZN47_INTERNAL_4b16aeac_9_kernel_cu_251ac0ad_28914704cuda3std3__449_GLOBAL__N__4b16aeac_9_kernel_cu_251ac0ad_28914706ignoreE,(_ZN47_INTERNAL_4b16aeac_9_kernel_cu_251ac0ad_28914704cute7productE - _ZN47_INTERNAL_4b16aeac_9_kernel_cu_251ac0ad_28914704cuda3std3__449_GLOBAL__N__4b16aeac_9_kernel_cu_251ac0ad_28914706ignoreE)
_ZN47_INTERNAL_4b16aeac_9_kernel_cu_251ac0ad_28914704cuda3std3__449_GLOBAL__N__4b16aeac_9_kernel_cu_251ac0ad_28914706ignoreE:
	.zero		1
	.type		_ZN47_INTERNAL_4b16aeac_9_kernel_cu_251ac0ad_28914704cute7productE,@object
	.size		_ZN47_INTERNAL_4b16aeac_9_kernel_cu_251ac0ad_28914704cute7productE,(_ZN47_INTERNAL_4b16aeac_9_kernel_cu_251ac0ad_28914704cuda3std3__45__cpo3endE - _ZN47_INTERNAL_4b16aeac_9_kernel_cu_251ac0ad_28914704cute7productE)
_ZN47_INTERNAL_4b16aeac_9_kernel_cu_251ac0ad_28914704cute7productE:
	.zero		1
	.type		_ZN47_INTERNAL_4b16aeac_9_kernel_cu_251ac0ad_28914704cuda3std3__45__cpo3endE,@object
	.size		_ZN47_INTERNAL_4b16aeac_9_kernel_cu_251ac0ad_28914704cuda3std3__45__cpo3endE,(_ZN47_INTERNAL_4b16aeac_9_kernel_cu_251ac0ad_28914704cuda3std3__419piecewise_constructE - _ZN47_INTERNAL_4b16aeac_9_kernel_cu_251ac0ad_28914704cuda3std3__45__cpo3endE)
_ZN47_INTERNAL_4b16aeac_9_kernel_cu_251ac0ad_28914704cuda3std3__45__cpo3endE:
	.zero		1
	.type		_ZN47_INTERNAL_4b16aeac_9_kernel_cu_251ac0ad_28914704cuda3std3__419piecewise_constructE,@object
	.size		_ZN47_INTERNAL_4b16aeac_9_kernel_cu_251ac0ad_28914704cuda3std3__419piecewise_constructE,(_ZN47_INTERNAL_4b16aeac_9_kernel_cu_251ac0ad_28914704cuda3std3__45__cpo4cendE - _ZN47_INTERNAL_4b16aeac_9_kernel_cu_251ac0ad_28914704cuda3std3__419piecewise_constructE)
_ZN47_INTERNAL_4b16aeac_9_kernel_cu_251ac0ad_28914704cuda3std3__419piecewise_constructE:
	.zero		1
	.type		_ZN47_INTERNAL_4b16aeac_9_kernel_cu_251ac0ad_28914704cuda3std3__45__cpo4cendE,@object
	.size		_ZN47_INTERNAL_4b16aeac_9_kernel_cu_251ac0ad_28914704cuda3std3__45__cpo4cendE,(_ZN47_INTERNAL_4b16aeac_9_kernel_cu_251ac0ad_28914704cuda3std6ranges3__45__cpo4swapE - _ZN47_INTERNAL_4b16aeac_9_kernel_cu_251ac0ad_28914704cuda3std3__45__cpo4cendE)
_ZN47_INTERNAL_4b16aeac_9_kernel_cu_251ac0ad_28914704cuda3std3__45__cpo4cendE:
	.zero		1
	.type		_ZN47_INTERNAL_4b16aeac_9_kernel_cu_251ac0ad_28914704cuda3std6ranges3__45__cpo4swapE,@object
	.size		_ZN47_INTERNAL_4b16aeac_9_kernel_cu_251ac0ad_28914704cuda3std6ranges3__45__cpo4swapE,(.L_10 - _ZN47_INTERNAL_4b16aeac_9_kernel_cu_251ac0ad_28914704cuda3std6ranges3__45__cpo4swapE)
_ZN47_INTERNAL_4b16aeac_9_kernel_cu_251ac0ad_28914704cuda3std6ranges3__45__cpo4swapE:
	.zero		1
.L_10:


//--------------------- .nv.constant0._ZN9deep_gemm24sm100_fp8_gemm_1d1d_implILN4cute4UMMA5MajorE0ELS3_0ELj0ELj4096ELj7168ELj128ELj64ELj128ELj64ELj128ELj128ELj128ELj7ELj128ELj128ELj1ELb0ELj128ELNS_8GemmTypeE1ELb0EN7cutlass10bfloat16_tENS_16EpilogueIdentityEEEvPijjj14CUtensorMap_stS9_S9_S9_S9_ --------------------------
	.section	.nv.constant0._ZN9deep_gemm24sm100_fp8_gemm_1d1d_implILN4cute4UMMA5MajorE0ELS3_0ELj0ELj4096ELj7168ELj128ELj64ELj128ELj64ELj128ELj128ELj128ELj7ELj128ELj128ELj1ELb0ELj128ELNS_8GemmTypeE1ELb0EN7cutlass10bfloat16_tENS_16EpilogueIdentityEEEvPijjj14CUtensorMap_stS9_S9_S9_S9_,"a",@progbits
	.sectionflags	@""
	.align	4
.nv.constant0._ZN9deep_gemm24sm100_fp8_gemm_1d1d_implILN4cute4UMMA5MajorE0ELS3_0ELj0ELj4096ELj7168ELj128ELj64ELj128ELj64ELj128ELj128ELj128ELj7ELj128ELj128ELj1ELb0ELj128ELNS_8GemmTypeE1ELb0EN7cutlass10bfloat16_tENS_16EpilogueIdentityEEEvPijjj14CUtensorMap_stS9_S9_S9_S9_:
	.zero		1600


//--------------------- SYMBOLS --------------------------

	.type		.nv.reservedSmem.offset0,@object
	.size		.nv.reservedSmem.offset0,0x4
	.type		.nv.reservedSmem.cap,@object
	.size		.nv.reservedSmem.cap,0x4
